//
// Generated by NVIDIA NVVM Compiler
//
// Compiler Build ID: CL-36424714
// Cuda compilation tools, release 13.0, V13.0.88
// Based on NVVM 20.0.0
//

.version 9.0
.target sm_100
.address_size 64

	// .globl	_Z15histogramKernelPjPKjm
// _ZZ15histogramKernelPjPKjmE4hist has been demoted
// _ZZ20mergeHistogramKernelPjS_iE4data has been demoted
.global .align 1 .b8 _ZN34_INTERNAL_c136be36_4_k_cu_51b46b794cuda3std3__45__cpo5beginE[1];
.global .align 1 .b8 _ZN34_INTERNAL_c136be36_4_k_cu_51b46b794cuda3std3__45__cpo3endE[1];
.global .align 1 .b8 _ZN34_INTERNAL_c136be36_4_k_cu_51b46b794cuda3std3__45__cpo6cbeginE[1];
.global .align 1 .b8 _ZN34_INTERNAL_c136be36_4_k_cu_51b46b794cuda3std3__45__cpo4cendE[1];
.global .align 1 .b8 _ZN34_INTERNAL_c136be36_4_k_cu_51b46b794cuda3std3__45__cpo6rbeginE[1];
.global .align 1 .b8 _ZN34_INTERNAL_c136be36_4_k_cu_51b46b794cuda3std3__45__cpo4rendE[1];
.global .align 1 .b8 _ZN34_INTERNAL_c136be36_4_k_cu_51b46b794cuda3std3__45__cpo7crbeginE[1];
.global .align 1 .b8 _ZN34_INTERNAL_c136be36_4_k_cu_51b46b794cuda3std3__45__cpo5crendE[1];
.global .align 1 .b8 _ZN34_INTERNAL_c136be36_4_k_cu_51b46b794cuda3std3__436_GLOBAL__N__c136be36_4_k_cu_51b46b796ignoreE[1];
.global .align 1 .b8 _ZN34_INTERNAL_c136be36_4_k_cu_51b46b794cuda3std3__419piecewise_constructE[1];
.global .align 1 .b8 _ZN34_INTERNAL_c136be36_4_k_cu_51b46b794cuda3std3__48in_placeE[1];
.global .align 1 .b8 _ZN34_INTERNAL_c136be36_4_k_cu_51b46b794cuda3std3__420unreachable_sentinelE[1];
.global .align 1 .b8 _ZN34_INTERNAL_c136be36_4_k_cu_51b46b794cuda3std3__47nulloptE[1];
.global .align 1 .b8 _ZN34_INTERNAL_c136be36_4_k_cu_51b46b794cuda3std3__48unexpectE[1];
.global .align 1 .b8 _ZN34_INTERNAL_c136be36_4_k_cu_51b46b794cuda3std6ranges3__45__cpo4swapE[1];
.global .align 1 .b8 _ZN34_INTERNAL_c136be36_4_k_cu_51b46b794cuda3std6ranges3__45__cpo9iter_moveE[1];
.global .align 1 .b8 _ZN34_INTERNAL_c136be36_4_k_cu_51b46b794cuda3std6ranges3__45__cpo5beginE[1];
.global .align 1 .b8 _ZN34_INTERNAL_c136be36_4_k_cu_51b46b794cuda3std6ranges3__45__cpo3endE[1];
.global .align 1 .b8 _ZN34_INTERNAL_c136be36_4_k_cu_51b46b794cuda3std6ranges3__45__cpo6cbeginE[1];
.global .align 1 .b8 _ZN34_INTERNAL_c136be36_4_k_cu_51b46b794cuda3std6ranges3__45__cpo4cendE[1];
.global .align 1 .b8 _ZN34_INTERNAL_c136be36_4_k_cu_51b46b794cuda3std6ranges3__45__cpo7advanceE[1];
.global .align 1 .b8 _ZN34_INTERNAL_c136be36_4_k_cu_51b46b794cuda3std6ranges3__45__cpo9iter_swapE[1];
.global .align 1 .b8 _ZN34_INTERNAL_c136be36_4_k_cu_51b46b794cuda3std6ranges3__45__cpo4nextE[1];
.global .align 1 .b8 _ZN34_INTERNAL_c136be36_4_k_cu_51b46b794cuda3std6ranges3__45__cpo4prevE[1];
.global .align 1 .b8 _ZN34_INTERNAL_c136be36_4_k_cu_51b46b794cuda3std6ranges3__45__cpo4dataE[1];
.global .align 1 .b8 _ZN34_INTERNAL_c136be36_4_k_cu_51b46b794cuda3std6ranges3__45__cpo5cdataE[1];
.global .align 1 .b8 _ZN34_INTERNAL_c136be36_4_k_cu_51b46b794cuda3std6ranges3__45__cpo4sizeE[1];
.global .align 1 .b8 _ZN34_INTERNAL_c136be36_4_k_cu_51b46b794cuda3std6ranges3__45__cpo5ssizeE[1];
.global .align 1 .b8 _ZN34_INTERNAL_c136be36_4_k_cu_51b46b794cuda3std6ranges3__45__cpo8distanceE[1];
.global .align 1 .b8 _ZN34_INTERNAL_c136be36_4_k_cu_51b46b796thrust24THRUST_300001_SM_1000_NS8cuda_cub3parE[1];
.global .align 1 .b8 _ZN34_INTERNAL_c136be36_4_k_cu_51b46b796thrust24THRUST_300001_SM_1000_NS8cuda_cub10par_nosyncE[1];
.global .align 1 .b8 _ZN34_INTERNAL_c136be36_4_k_cu_51b46b796thrust24THRUST_300001_SM_1000_NS6system6detail10sequential3seqE[1];
.global .align 1 .b8 _ZN34_INTERNAL_c136be36_4_k_cu_51b46b796thrust24THRUST_300001_SM_1000_NS12placeholders2_1E[1];
.global .align 1 .b8 _ZN34_INTERNAL_c136be36_4_k_cu_51b46b796thrust24THRUST_300001_SM_1000_NS12placeholders2_2E[1];
.global .align 1 .b8 _ZN34_INTERNAL_c136be36_4_k_cu_51b46b796thrust24THRUST_300001_SM_1000_NS12placeholders2_3E[1];
.global .align 1 .b8 _ZN34_INTERNAL_c136be36_4_k_cu_51b46b796thrust24THRUST_300001_SM_1000_NS12placeholders2_4E[1];
.global .align 1 .b8 _ZN34_INTERNAL_c136be36_4_k_cu_51b46b796thrust24THRUST_300001_SM_1000_NS12placeholders2_5E[1];
.global .align 1 .b8 _ZN34_INTERNAL_c136be36_4_k_cu_51b46b796thrust24THRUST_300001_SM_1000_NS12placeholders2_6E[1];
.global .align 1 .b8 _ZN34_INTERNAL_c136be36_4_k_cu_51b46b796thrust24THRUST_300001_SM_1000_NS12placeholders2_7E[1];
.global .align 1 .b8 _ZN34_INTERNAL_c136be36_4_k_cu_51b46b796thrust24THRUST_300001_SM_1000_NS12placeholders2_8E[1];
.global .align 1 .b8 _ZN34_INTERNAL_c136be36_4_k_cu_51b46b796thrust24THRUST_300001_SM_1000_NS12placeholders2_9E[1];
.global .align 1 .b8 _ZN34_INTERNAL_c136be36_4_k_cu_51b46b796thrust24THRUST_300001_SM_1000_NS12placeholders3_10E[1];
.global .align 1 .b8 _ZN34_INTERNAL_c136be36_4_k_cu_51b46b796thrust24THRUST_300001_SM_1000_NS3seqE[1];

.visible .entry _Z15histogramKernelPjPKjm(
	.param .u64 .ptr .align 1 _Z15histogramKernelPjPKjm_param_0,
	.param .u64 .ptr .align 1 _Z15histogramKernelPjPKjm_param_1,
	.param .u64 _Z15histogramKernelPjPKjm_param_2
)
{
	.reg .pred 	%p<9>;
	.reg .b32 	%r<81>;
	.reg .b64 	%rd<17>;
	// demoted variable
	.shared .align 4 .b8 _ZZ15histogramKernelPjPKjmE4hist[6144];
	ld.param.u64 	%rd8, [_Z15histogramKernelPjPKjm_param_0];
	ld.param.u64 	%rd9, [_Z15histogramKernelPjPKjm_param_1];
	ld.param.u64 	%rd10, [_Z15histogramKernelPjPKjm_param_2];
	mov.u32 	%r80, %tid.x;
	shl.b32 	%r20, %r80, 2;
	mov.u32 	%r21, _ZZ15histogramKernelPjPKjmE4hist;
	add.s32 	%r22, %r21, %r20;
	mov.b32 	%r23, 0;
	st.shared.u32 	[%r22], %r23;
	st.shared.u32 	[%r22+768], %r23;
	st.shared.u32 	[%r22+1536], %r23;
	st.shared.u32 	[%r22+2304], %r23;
	st.shared.u32 	[%r22+3072], %r23;
	st.shared.u32 	[%r22+3840], %r23;
	st.shared.u32 	[%r22+4608], %r23;
	st.shared.u32 	[%r22+5376], %r23;
	shl.b32 	%r2, %r80, 27;
	bar.sync 	0;
	mov.u32 	%r3, %ctaid.x;
	mov.u32 	%r4, %ntid.x;
	mad.lo.s32 	%r78, %r3, %r4, %r80;
	cvt.s64.s32 	%rd15, %r78;
	setp.le.u64 	%p1, %rd10, %rd15;
	@%p1 bra 	$L__BB0_11;
	shl.b32 	%r24, %r80, 5;
	and.b32  	%r25, %r24, 31744;
	add.s32 	%r6, %r21, %r25;
	mov.u32 	%r27, %nctaid.x;
	mul.lo.s32 	%r7, %r4, %r27;
	cvta.to.global.u64 	%rd2, %rd9;
$L__BB0_2:
	shl.b64 	%rd11, %rd15, 2;
	add.s64 	%rd12, %rd2, %rd11;
	ld.global.u32 	%r9, [%rd12];
	shl.b32 	%r28, %r9, 2;
	and.b32  	%r29, %r28, 1020;
	add.s32 	%r10, %r6, %r29;
$L__BB0_3:
	ld.volatile.shared.u32 	%r30, [%r10];
	and.b32  	%r31, %r30, 134217727;
	add.s32 	%r32, %r31, 1;
	or.b32  	%r33, %r32, %r2;
	st.volatile.shared.u32 	[%r10], %r33;
	ld.volatile.shared.u32 	%r34, [%r10];
	setp.ne.s32 	%p2, %r34, %r33;
	@%p2 bra 	$L__BB0_3;
	shr.u32 	%r35, %r9, 6;
	and.b32  	%r36, %r35, 1020;
	add.s32 	%r11, %r6, %r36;
$L__BB0_5:
	ld.volatile.shared.u32 	%r37, [%r11];
	and.b32  	%r38, %r37, 134217727;
	add.s32 	%r39, %r38, 1;
	or.b32  	%r40, %r39, %r2;
	st.volatile.shared.u32 	[%r11], %r40;
	ld.volatile.shared.u32 	%r41, [%r11];
	setp.ne.s32 	%p3, %r41, %r40;
	@%p3 bra 	$L__BB0_5;
	shr.u32 	%r42, %r9, 14;
	and.b32  	%r43, %r42, 1020;
	add.s32 	%r12, %r6, %r43;
$L__BB0_7:
	ld.volatile.shared.u32 	%r44, [%r12];
	and.b32  	%r45, %r44, 134217727;
	add.s32 	%r46, %r45, 1;
	or.b32  	%r47, %r46, %r2;
	st.volatile.shared.u32 	[%r12], %r47;
	ld.volatile.shared.u32 	%r48, [%r12];
	setp.ne.s32 	%p4, %r48, %r47;
	@%p4 bra 	$L__BB0_7;
	shr.u32 	%r49, %r9, 22;
	and.b32  	%r50, %r49, 1020;
	add.s32 	%r13, %r6, %r50;
$L__BB0_9:
	ld.volatile.shared.u32 	%r51, [%r13];
	and.b32  	%r52, %r51, 134217727;
	add.s32 	%r53, %r52, 1;
	or.b32  	%r54, %r53, %r2;
	st.volatile.shared.u32 	[%r13], %r54;
	ld.volatile.shared.u32 	%r55, [%r13];
	setp.ne.s32 	%p5, %r55, %r54;
	@%p5 bra 	$L__BB0_9;
	add.s32 	%r78, %r78, %r7;
	cvt.s64.s32 	%rd15, %r78;
	setp.gt.u64 	%p6, %rd10, %rd15;
	@%p6 bra 	$L__BB0_2;
$L__BB0_11:
	bar.sync 	0;
	setp.gt.u32 	%p7, %r80, 255;
	@%p7 bra 	$L__BB0_14;
	shl.b32 	%r56, %r3, 8;
	add.s32 	%r57, %r80, %r56;
	mul.wide.u32 	%rd13, %r57, 4;
	cvta.to.global.u64 	%rd14, %rd8;
	add.s64 	%rd16, %rd14, %rd13;
	add.s32 	%r60, %r20, %r21;
	add.s32 	%r79, %r60, 3072;
$L__BB0_13:
	ld.shared.u32 	%r61, [%r79+-3072];
	and.b32  	%r62, %r61, 134217727;
	ld.shared.u32 	%r63, [%r79+-2048];
	and.b32  	%r64, %r63, 134217727;
	add.s32 	%r65, %r64, %r62;
	ld.shared.u32 	%r66, [%r79+-1024];
	and.b32  	%r67, %r66, 134217727;
	add.s32 	%r68, %r67, %r65;
	ld.shared.u32 	%r69, [%r79];
	and.b32  	%r70, %r69, 134217727;
	add.s32 	%r71, %r70, %r68;
	ld.shared.u32 	%r72, [%r79+1024];
	and.b32  	%r73, %r72, 134217727;
	add.s32 	%r74, %r73, %r71;
	ld.shared.u32 	%r75, [%r79+2048];
	and.b32  	%r76, %r75, 134217727;
	add.s32 	%r77, %r76, %r74;
	st.global.u32 	[%rd16], %r77;
	add.s32 	%r18, %r80, 192;
	add.s64 	%rd16, %rd16, 768;
	add.s32 	%r79, %r79, 768;
	setp.lt.u32 	%p8, %r80, 64;
	mov.u32 	%r80, %r18;
	@%p8 bra 	$L__BB0_13;
$L__BB0_14:
	ret;

}
	// .globl	_Z20mergeHistogramKernelPjS_i
.visible .entry _Z20mergeHistogramKernelPjS_i(
	.param .u64 .ptr .align 1 _Z20mergeHistogramKernelPjS_i_param_0,
	.param .u64 .ptr .align 1 _Z20mergeHistogramKernelPjS_i_param_1,
	.param .u32 _Z20mergeHistogramKernelPjS_i_param_2
)
{
	.reg .pred 	%p<18>;
	.reg .b32 	%r<182>;
	.reg .b64 	%rd<65>;
	// demoted variable
	.shared .align 4 .b8 _ZZ20mergeHistogramKernelPjS_iE4data[1024];
	ld.param.u64 	%rd2, [_Z20mergeHistogramKernelPjS_i_param_0];
	ld.param.u64 	%rd3, [_Z20mergeHistogramKernelPjS_i_param_1];
	ld.param.u32 	%r40, [_Z20mergeHistogramKernelPjS_i_param_2];
	cvta.to.global.u64 	%rd1, %rd3;
	mov.u32 	%r1, %tid.x;
	setp.ge.s32 	%p1, %r1, %r40;
	mov.b32 	%r181, 0;
	@%p1 bra 	$L__BB1_13;
	mov.u32 	%r2, %ctaid.x;
	not.b32 	%r44, %r1;
	add.s32 	%r45, %r40, %r44;
	shr.u32 	%r46, %r45, 8;
	add.s32 	%r3, %r46, 1;
	and.b32  	%r4, %r3, 15;
	setp.lt.u32 	%p2, %r45, 3840;
	mov.b32 	%r181, 0;
	mov.u32 	%r170, %r1;
	@%p2 bra 	$L__BB1_4;
	shl.b32 	%r48, %r1, 8;
	add.s32 	%r49, %r2, %r48;
	add.s32 	%r166, %r49, 524288;
	and.b32  	%r50, %r3, 33554416;
	neg.s32 	%r165, %r50;
	mov.b32 	%r181, 0;
	mov.u32 	%r170, %r1;
$L__BB1_3:
	.pragma "nounroll";
	add.s32 	%r51, %r166, -524288;
	mul.wide.u32 	%rd4, %r51, 4;
	add.s64 	%rd5, %rd1, %rd4;
	ld.global.u32 	%r52, [%rd5];
	add.s32 	%r53, %r52, %r181;
	add.s32 	%r54, %r166, -458752;
	mul.wide.u32 	%rd6, %r54, 4;
	add.s64 	%rd7, %rd1, %rd6;
	ld.global.u32 	%r55, [%rd7];
	add.s32 	%r56, %r55, %r53;
	add.s32 	%r57, %r166, -393216;
	mul.wide.u32 	%rd8, %r57, 4;
	add.s64 	%rd9, %rd1, %rd8;
	ld.global.u32 	%r58, [%rd9];
	add.s32 	%r59, %r58, %r56;
	add.s32 	%r60, %r166, -327680;
	mul.wide.u32 	%rd10, %r60, 4;
	add.s64 	%rd11, %rd1, %rd10;
	ld.global.u32 	%r61, [%rd11];
	add.s32 	%r62, %r61, %r59;
	add.s32 	%r63, %r166, -262144;
	mul.wide.u32 	%rd12, %r63, 4;
	add.s64 	%rd13, %rd1, %rd12;
	ld.global.u32 	%r64, [%rd13];
	add.s32 	%r65, %r64, %r62;
	add.s32 	%r66, %r166, -196608;
	mul.wide.u32 	%rd14, %r66, 4;
	add.s64 	%rd15, %rd1, %rd14;
	ld.global.u32 	%r67, [%rd15];
	add.s32 	%r68, %r67, %r65;
	add.s32 	%r69, %r166, -131072;
	mul.wide.u32 	%rd16, %r69, 4;
	add.s64 	%rd17, %rd1, %rd16;
	ld.global.u32 	%r70, [%rd17];
	add.s32 	%r71, %r70, %r68;
	add.s32 	%r72, %r166, -65536;
	mul.wide.u32 	%rd18, %r72, 4;
	add.s64 	%rd19, %rd1, %rd18;
	ld.global.u32 	%r73, [%rd19];
	add.s32 	%r74, %r73, %r71;
	add.s32 	%r75, %r166, 458752;
	mul.wide.u32 	%rd20, %r166, 4;
	add.s64 	%rd21, %rd1, %rd20;
	ld.global.u32 	%r76, [%rd21];
	add.s32 	%r77, %r76, %r74;
	add.s32 	%r78, %r166, 65536;
	mul.wide.u32 	%rd22, %r78, 4;
	add.s64 	%rd23, %rd1, %rd22;
	ld.global.u32 	%r79, [%rd23];
	add.s32 	%r80, %r79, %r77;
	add.s32 	%r81, %r166, 131072;
	mul.wide.u32 	%rd24, %r81, 4;
	add.s64 	%rd25, %rd1, %rd24;
	ld.global.u32 	%r82, [%rd25];
	add.s32 	%r83, %r82, %r80;
	add.s32 	%r84, %r166, 196608;
	mul.wide.u32 	%rd26, %r84, 4;
	add.s64 	%rd27, %rd1, %rd26;
	ld.global.u32 	%r85, [%rd27];
	add.s32 	%r86, %r85, %r83;
	add.s32 	%r87, %r166, 262144;
	mul.wide.u32 	%rd28, %r87, 4;
	add.s64 	%rd29, %rd1, %rd28;
	ld.global.u32 	%r88, [%rd29];
	add.s32 	%r89, %r88, %r86;
	add.s32 	%r90, %r166, 327680;
	mul.wide.u32 	%rd30, %r90, 4;
	add.s64 	%rd31, %rd1, %rd30;
	ld.global.u32 	%r91, [%rd31];
	add.s32 	%r92, %r91, %r89;
	add.s32 	%r93, %r166, 393216;
	mul.wide.u32 	%rd32, %r93, 4;
	add.s64 	%rd33, %rd1, %rd32;
	ld.global.u32 	%r94, [%rd33];
	add.s32 	%r95, %r94, %r92;
	mul.wide.u32 	%rd34, %r75, 4;
	add.s64 	%rd35, %rd1, %rd34;
	ld.global.u32 	%r96, [%rd35];
	add.s32 	%r181, %r96, %r95;
	add.s32 	%r170, %r170, 4096;
	add.s32 	%r166, %r166, 1048576;
	add.s32 	%r165, %r165, 16;
	setp.ne.s32 	%p3, %r165, 0;
	@%p3 bra 	$L__BB1_3;
$L__BB1_4:
	setp.eq.s32 	%p4, %r4, 0;
	@%p4 bra 	$L__BB1_13;
	and.b32  	%r18, %r3, 7;
	setp.lt.u32 	%p5, %r4, 8;
	@%p5 bra 	$L__BB1_7;
	shl.b32 	%r98, %r170, 8;
	add.s32 	%r99, %r98, %r2;
	mul.wide.u32 	%rd36, %r99, 4;
	add.s64 	%rd37, %rd1, %rd36;
	ld.global.u32 	%r100, [%rd37];
	add.s32 	%r101, %r100, %r181;
	add.s32 	%r102, %r99, 65536;
	mul.wide.u32 	%rd38, %r102, 4;
	add.s64 	%rd39, %rd1, %rd38;
	ld.global.u32 	%r103, [%rd39];
	add.s32 	%r104, %r103, %r101;
	add.s32 	%r105, %r99, 131072;
	mul.wide.u32 	%rd40, %r105, 4;
	add.s64 	%rd41, %rd1, %rd40;
	ld.global.u32 	%r106, [%rd41];
	add.s32 	%r107, %r106, %r104;
	add.s32 	%r108, %r99, 196608;
	mul.wide.u32 	%rd42, %r108, 4;
	add.s64 	%rd43, %rd1, %rd42;
	ld.global.u32 	%r109, [%rd43];
	add.s32 	%r110, %r109, %r107;
	add.s32 	%r111, %r99, 262144;
	mul.wide.u32 	%rd44, %r111, 4;
	add.s64 	%rd45, %rd1, %rd44;
	ld.global.u32 	%r112, [%rd45];
	add.s32 	%r113, %r112, %r110;
	add.s32 	%r114, %r99, 327680;
	mul.wide.u32 	%rd46, %r114, 4;
	add.s64 	%rd47, %rd1, %rd46;
	ld.global.u32 	%r115, [%rd47];
	add.s32 	%r116, %r115, %r113;
	add.s32 	%r117, %r99, 393216;
	mul.wide.u32 	%rd48, %r117, 4;
	add.s64 	%rd49, %rd1, %rd48;
	ld.global.u32 	%r118, [%rd49];
	add.s32 	%r119, %r118, %r116;
	add.s32 	%r120, %r99, 458752;
	mul.wide.u32 	%rd50, %r120, 4;
	add.s64 	%rd51, %rd1, %rd50;
	ld.global.u32 	%r121, [%rd51];
	add.s32 	%r181, %r121, %r119;
	add.s32 	%r170, %r170, 2048;
$L__BB1_7:
	setp.eq.s32 	%p6, %r18, 0;
	@%p6 bra 	$L__BB1_13;
	and.b32  	%r24, %r3, 3;
	setp.lt.u32 	%p7, %r18, 4;
	@%p7 bra 	$L__BB1_10;
	shl.b32 	%r123, %r170, 8;
	add.s32 	%r124, %r123, %r2;
	mul.wide.u32 	%rd52, %r124, 4;
	add.s64 	%rd53, %rd1, %rd52;
	ld.global.u32 	%r125, [%rd53];
	add.s32 	%r126, %r125, %r181;
	add.s32 	%r127, %r124, 65536;
	mul.wide.u32 	%rd54, %r127, 4;
	add.s64 	%rd55, %rd1, %rd54;
	ld.global.u32 	%r128, [%rd55];
	add.s32 	%r129, %r128, %r126;
	add.s32 	%r130, %r124, 131072;
	mul.wide.u32 	%rd56, %r130, 4;
	add.s64 	%rd57, %rd1, %rd56;
	ld.global.u32 	%r131, [%rd57];
	add.s32 	%r132, %r131, %r129;
	add.s32 	%r133, %r124, 196608;
	mul.wide.u32 	%rd58, %r133, 4;
	add.s64 	%rd59, %rd1, %rd58;
	ld.global.u32 	%r134, [%rd59];
	add.s32 	%r181, %r134, %r132;
	add.s32 	%r170, %r170, 1024;
$L__BB1_10:
	setp.eq.s32 	%p8, %r24, 0;
	@%p8 bra 	$L__BB1_13;
	shl.b32 	%r135, %r170, 8;
	add.s32 	%r179, %r2, %r135;
	neg.s32 	%r178, %r24;
$L__BB1_12:
	.pragma "nounroll";
	mul.wide.u32 	%rd60, %r179, 4;
	add.s64 	%rd61, %rd1, %rd60;
	ld.global.u32 	%r136, [%rd61];
	add.s32 	%r181, %r136, %r181;
	add.s32 	%r179, %r179, 65536;
	add.s32 	%r178, %r178, 1;
	setp.ne.s32 	%p9, %r178, 0;
	@%p9 bra 	$L__BB1_12;
$L__BB1_13:
	shl.b32 	%r137, %r1, 2;
	mov.u32 	%r138, _ZZ20mergeHistogramKernelPjS_iE4data;
	add.s32 	%r39, %r138, %r137;
	st.shared.u32 	[%r39], %r181;
	bar.sync 	0;
	setp.gt.u32 	%p10, %r1, 127;
	@%p10 bra 	$L__BB1_15;
	ld.shared.u32 	%r139, [%r39+512];
	ld.shared.u32 	%r140, [%r39];
	add.s32 	%r141, %r140, %r139;
	st.shared.u32 	[%r39], %r141;
$L__BB1_15:
	bar.sync 	0;
	setp.gt.u32 	%p11, %r1, 63;
	@%p11 bra 	$L__BB1_17;
	ld.shared.u32 	%r142, [%r39+256];
	ld.shared.u32 	%r143, [%r39];
	add.s32 	%r144, %r143, %r142;
	st.shared.u32 	[%r39], %r144;
$L__BB1_17:
	bar.sync 	0;
	setp.gt.u32 	%p12, %r1, 31;
	@%p12 bra 	$L__BB1_19;
	ld.shared.u32 	%r145, [%r39+128];
	ld.shared.u32 	%r146, [%r39];
	add.s32 	%r147, %r146, %r145;
	st.shared.u32 	[%r39], %r147;
$L__BB1_19:
	bar.sync 	0;
	setp.gt.u32 	%p13, %r1, 15;
	@%p13 bra 	$L__BB1_21;
	ld.shared.u32 	%r148, [%r39+64];
	ld.shared.u32 	%r149, [%r39];
	add.s32 	%r150, %r149, %r148;
	st.shared.u32 	[%r39], %r150;
$L__BB1_21:
	bar.sync 	0;
	setp.gt.u32 	%p14, %r1, 7;
	@%p14 bra 	$L__BB1_23;
	ld.shared.u32 	%r151, [%r39+32];
	ld.shared.u32 	%r152, [%r39];
	add.s32 	%r153, %r152, %r151;
	st.shared.u32 	[%r39], %r153;
$L__BB1_23:
	bar.sync 	0;
	setp.gt.u32 	%p15, %r1, 3;
	@%p15 bra 	$L__BB1_25;
	ld.shared.u32 	%r154, [%r39+16];
	ld.shared.u32 	%r155, [%r39];
	add.s32 	%r156, %r155, %r154;
	st.shared.u32 	[%r39], %r156;
$L__BB1_25:
	bar.sync 	0;
	setp.gt.u32 	%p16, %r1, 1;
	@%p16 bra 	$L__BB1_27;
	ld.shared.u32 	%r157, [%r39+8];
	ld.shared.u32 	%r158, [%r39];
	add.s32 	%r159, %r158, %r157;
	st.shared.u32 	[%r39], %r159;
$L__BB1_27:
	bar.sync 	0;
	setp.ne.s32 	%p17, %r1, 0;
	@%p17 bra 	$L__BB1_29;
	ld.shared.u32 	%r160, [_ZZ20mergeHistogramKernelPjS_iE4data+4];
	ld.shared.u32 	%r161, [%r39];
	add.s32 	%r162, %r161, %r160;
	st.shared.u32 	[%r39], %r162;
	ld.shared.u32 	%r163, [_ZZ20mergeHistogramKernelPjS_iE4data];
	mov.u32 	%r164, %ctaid.x;
	cvta.to.global.u64 	%rd62, %rd2;
	mul.wide.u32 	%rd63, %r164, 4;
	add.s64 	%rd64, %rd62, %rd63;
	st.global.u32 	[%rd64], %r163;
$L__BB1_29:
	ret;

}
	// .globl	_ZN3cub18CUB_300001_SM_10006detail11EmptyKernelIvEEvv
.visible .entry _ZN3cub18CUB_300001_SM_10006detail11EmptyKernelIvEEvv()
{


	ret;

}


// ===== COMPILED SASS (sm_100) =====

	.target	sm_100

	.elftype	@"ET_EXEC"


//--------------------- .note.nv.tkinfo           --------------------------
	.section	.note.nv.tkinfo,"",@"SHT_NOTE"
	.sectionflags	@"SHF_NOTE_NV_TKINFO"
	.tkinfo
        /*0018*/ 	.word	0x00000002
        /*0030*/ 	.string	""
        /*0030*/ 	.string	"ptxas"
        /*0030*/ 	.string	"Cuda compilation tools, release 13.0, V13.0.88"
        /*0030*/ 	.string	"Build cuda_13.0.r13.0/compiler.36424714_0"
        /*0030*/ 	.string	"-arch sm_100 -m 64 "



//--------------------- .note.nv.cuinfo           --------------------------
	.section	.note.nv.cuinfo,"",@"SHT_NOTE"
	.sectionflags	@"SHF_NOTE_NV_CUINFO"
        /*0018*/ 	.short	0x0002
        /*001a*/ 	.short	0x0064
        /*001c*/ 	.short	0x0082
	.zero		2


//--------------------- .nv.info                  --------------------------
	.section	.nv.info,"",@"SHT_CUDA_INFO"
	.align	4


	//----- nvinfo : EIATTR_REGCOUNT
	.align		4
        /*0000*/ 	.byte	0x04, 0x2f
        /*0002*/ 	.short	(.L_44 - .L_43)
	.align		4
.L_43:
        /*0004*/ 	.word	index@(_Z15histogramKernelPjPKjm)
        /*0008*/ 	.word	0x0000000e


	//----- nvinfo : EIATTR_FRAME_SIZE
	.align		4
.L_44:
        /*000c*/ 	.byte	0x04, 0x11
        /*000e*/ 	.short	(.L_46 - .L_45)
	.align		4
.L_45:
        /*0010*/ 	.word	index@(_Z15histogramKernelPjPKjm)
        /*0014*/ 	.word	0x00000000


	//----- nvinfo : EIATTR_REGCOUNT
	.align		4
.L_46:
        /*0018*/ 	.byte	0x04, 0x2f
        /*001a*/ 	.short	(.L_48 - .L_47)
	.align		4
.L_47:
        /*001c*/ 	.word	index@(_Z20mergeHistogramKernelPjS_i)
        /*0020*/ 	.word	0x00000020


	//----- nvinfo : EIATTR_FRAME_SIZE
	.align		4
.L_48:
        /*0024*/ 	.byte	0x04, 0x11
        /*0026*/ 	.short	(.L_50 - .L_49)
	.align		4
.L_49:
        /*0028*/ 	.word	index@(_Z20mergeHistogramKernelPjS_i)
        /*002c*/ 	.word	0x00000000


	//----- nvinfo : EIATTR_REGCOUNT
	.align		4
.L_50:
        /*0030*/ 	.byte	0x04, 0x2f
        /*0032*/ 	.short	(.L_52 - .L_51)
	.align		4
.L_51:
        /*0034*/ 	.word	index@(_ZN3cub18CUB_300001_SM_10006detail11EmptyKernelIvEEvv)
        /*0038*/ 	.word	0x00000004


	//----- nvinfo : EIATTR_FRAME_SIZE
	.align		4
.L_52:
        /*003c*/ 	.byte	0x04, 0x11
        /*003e*/ 	.short	(.L_54 - .L_53)
	.align		4
.L_53:
        /*0040*/ 	.word	index@(_ZN3cub18CUB_300001_SM_10006detail11EmptyKernelIvEEvv)
        /*0044*/ 	.word	0x00000000


	//----- nvinfo : EIATTR_MIN_STACK_SIZE
	.align		4
.L_54:
        /*0048*/ 	.byte	0x04, 0x12
        /*004a*/ 	.short	(.L_56 - .L_55)
	.align		4
.L_55:
        /*004c*/ 	.word	index@(_ZN3cub18CUB_300001_SM_10006detail11EmptyKernelIvEEvv)
        /*0050*/ 	.word	0x00000000


	//----- nvinfo : EIATTR_MIN_STACK_SIZE
	.align		4
.L_56:
        /*0054*/ 	.byte	0x04, 0x12
        /*0056*/ 	.short	(.L_58 - .L_57)
	.align		4
.L_57:
        /*0058*/ 	.word	index@(_Z20mergeHistogramKernelPjS_i)
        /*005c*/ 	.word	0x00000000


	//----- nvinfo : EIATTR_MIN_STACK_SIZE
	.align		4
.L_58:
        /*0060*/ 	.byte	0x04, 0x12
        /*0062*/ 	.short	(.L_60 - .L_59)
	.align		4
.L_59:
        /*0064*/ 	.word	index@(_Z15histogramKernelPjPKjm)
        /*0068*/ 	.word	0x00000000
.L_60:


//--------------------- .nv.compat                --------------------------
	.section	.nv.compat,"",@"SHT_CUDA_COMPAT_INFO"
	.align	4
        /*0000*/ 	.byte	0x02, 0x09, 0x00, 0x00, 0x02, 0x02, 0x01, 0x00, 0x02, 0x05, 0x05, 0x00, 0x03, 0x07, 0x01, 0x01
        /*0010*/ 	.byte	0x02, 0x03, 0x00, 0x00, 0x02, 0x06, 0x01, 0x00, 0x04, 0x0b, 0x08, 0x00, 0x09, 0x00, 0x00, 0x00
        /*0020*/ 	.byte	0x00, 0x00, 0x00, 0x00


//--------------------- .nv.info._ZN3cub18CUB_300001_SM_10006detail11EmptyKernelIvEEvv --------------------------
	.section	.nv.info._ZN3cub18CUB_300001_SM_10006detail11EmptyKernelIvEEvv,"",@"SHT_CUDA_INFO"
	.sectionflags	@""
	.align	4


	//----- nvinfo : EIATTR_CUDA_API_VERSION
	.align		4
        /*0000*/ 	.byte	0x04, 0x37
        /*0002*/ 	.short	(.L_62 - .L_61)
.L_61:
        /*0004*/ 	.word	0x00000082


	//----- nvinfo : EIATTR_SPARSE_MMA_MASK
	.align		4
.L_62:
        /*0008*/ 	.byte	0x03, 0x50
        /*000a*/ 	.short	0x0000


	//----- nvinfo : EIATTR_MAXREG_COUNT
	.align		4
        /*000c*/ 	.byte	0x03, 0x1b
        /*000e*/ 	.short	0x00ff


	//----- nvinfo : EIATTR_MERCURY_ISA_VERSION
	.align		4
        /*0010*/ 	.byte	0x03, 0x5f
        /*0012*/ 	.short	0x0101


	//----- nvinfo : EIATTR_VRC_CTA_INIT_COUNT
	.align		4
        /*0014*/ 	.byte	0x02, 0x4a
	.zero		1
	.zero		1


	//----- nvinfo : EIATTR_EXIT_INSTR_OFFSETS
	.align		4
        /*0018*/ 	.byte	0x04, 0x1c
        /*001a*/ 	.short	(.L_64 - .L_63)


	//   ....[0]....
.L_63:
        /*001c*/ 	.word	0x00000010


	//----- nvinfo : EIATTR_SW_WAR
	.align		4
.L_64:
        /*0020*/ 	.byte	0x04, 0x36
        /*0022*/ 	.short	(.L_66 - .L_65)
.L_65:
        /*0024*/ 	.word	0x00000008
.L_66:


//--------------------- .nv.info._Z20mergeHistogramKernelPjS_i --------------------------
	.section	.nv.info._Z20mergeHistogramKernelPjS_i,"",@"SHT_CUDA_INFO"
	.sectionflags	@""
	.align	4


	//----- nvinfo : EIATTR_CUDA_API_VERSION
	.align		4
        /*0000*/ 	.byte	0x04, 0x37
        /*0002*/ 	.short	(.L_68 - .L_67)
.L_67:
        /*0004*/ 	.word	0x00000082


	//----- nvinfo : EIATTR_KPARAM_INFO
	.align		4
.L_68:
        /*0008*/ 	.byte	0x04, 0x17
        /*000a*/ 	.short	(.L_70 - .L_69)
.L_69:
        /*000c*/ 	.word	0x00000000
        /*0010*/ 	.short	0x0002
        /*0012*/ 	.short	0x0010
        /*0014*/ 	.byte	0x00, 0xf0, 0x11, 0x00


	//----- nvinfo : EIATTR_KPARAM_INFO
	.align		4
.L_70:
        /*0018*/ 	.byte	0x04, 0x17
        /*001a*/ 	.short	(.L_72 - .L_71)
.L_71:
        /*001c*/ 	.word	0x00000000
        /*0020*/ 	.short	0x0001
        /*0022*/ 	.short	0x0008
        /*0024*/ 	.byte	0x00, 0xf5, 0x21, 0x00


	//----- nvinfo : EIATTR_KPARAM_INFO
	.align		4
.L_72:
        /*0028*/ 	.byte	0x04, 0x17
        /*002a*/ 	.short	(.L_74 - .L_73)
.L_73:
        /*002c*/ 	.word	0x00000000
        /*0030*/ 	.short	0x0000
        /*0032*/ 	.short	0x0000
        /*0034*/ 	.byte	0x00, 0xf5, 0x21, 0x00


	//----- nvinfo : EIATTR_SPARSE_MMA_MASK
	.align		4
.L_74:
        /*0038*/ 	.byte	0x03, 0x50
        /*003a*/ 	.short	0x0000


	//----- nvinfo : EIATTR_MAXREG_COUNT
	.align		4
        /*003c*/ 	.byte	0x03, 0x1b
        /*003e*/ 	.short	0x00ff


	//----- nvinfo : EIATTR_NUM_BARRIERS
	.align		4
        /*0040*/ 	.byte	0x02, 0x4c
        /*0042*/ 	.byte	0x01
	.zero		1


	//----- nvinfo : EIATTR_MERCURY_ISA_VERSION
	.align		4
        /*0044*/ 	.byte	0x03, 0x5f
        /*0046*/ 	.short	0x0101


	//----- nvinfo : EIATTR_VRC_CTA_INIT_COUNT
	.align		4
        /*0048*/ 	.byte	0x02, 0x4a
	.zero		1
	.zero		1


	//----- nvinfo : EIATTR_EXIT_INSTR_OFFSETS
	.align		4
        /*004c*/ 	.byte	0x04, 0x1c
        /*004e*/ 	.short	(.L_76 - .L_75)


	//   ....[0]....
.L_75:
        /*0050*/ 	.word	0x00000d00


	//   ....[1]....
        /*0054*/ 	.word	0x00000da0


	//----- nvinfo : EIATTR_CRS_STACK_SIZE
	.align		4
.L_76:
        /*0058*/ 	.byte	0x04, 0x1e
        /*005a*/ 	.short	(.L_78 - .L_77)
.L_77:
        /*005c*/ 	.word	0x00000000


	//----- nvinfo : EIATTR_CBANK_PARAM_SIZE
	.align		4
.L_78:
        /*0060*/ 	.byte	0x03, 0x19
        /*0062*/ 	.short	0x0014


	//----- nvinfo : EIATTR_PARAM_CBANK
	.align		4
        /*0064*/ 	.byte	0x04, 0x0a
        /*0066*/ 	.short	(.L_80 - .L_79)
	.align		4
.L_79:
        /*0068*/ 	.word	index@(.nv.constant0._Z20mergeHistogramKernelPjS_i)
        /*006c*/ 	.short	0x0380
        /*006e*/ 	.short	0x0014


	//----- nvinfo : EIATTR_SW_WAR
	.align		4
.L_80:
        /*0070*/ 	.byte	0x04, 0x36
        /*0072*/ 	.short	(.L_82 - .L_81)
.L_81:
        /*0074*/ 	.word	0x00000008
.L_82:


//--------------------- .nv.info._Z15histogramKernelPjPKjm --------------------------
	.section	.nv.info._Z15histogramKernelPjPKjm,"",@"SHT_CUDA_INFO"
	.sectionflags	@""
	.align	4


	//----- nvinfo : EIATTR_CUDA_API_VERSION
	.align		4
        /*0000*/ 	.byte	0x04, 0x37
        /*0002*/ 	.short	(.L_84 - .L_83)
.L_83:
        /*0004*/ 	.word	0x00000082


	//----- nvinfo : EIATTR_KPARAM_INFO
	.align		4
.L_84:
        /*0008*/ 	.byte	0x04, 0x17
        /*000a*/ 	.short	(.L_86 - .L_85)
.L_85:
        /*000c*/ 	.word	0x00000000
        /*0010*/ 	.short	0x0002
        /*0012*/ 	.short	0x0010
        /*0014*/ 	.byte	0x00, 0xf0, 0x21, 0x00


	//----- nvinfo : EIATTR_KPARAM_INFO
	.align		4
.L_86:
        /*0018*/ 	.byte	0x04, 0x17
        /*001a*/ 	.short	(.L_88 - .L_87)
.L_87:
        /*001c*/ 	.word	0x00000000
        /*0020*/ 	.short	0x0001
        /*0022*/ 	.short	0x0008
        /*0024*/ 	.byte	0x00, 0xf5, 0x21, 0x00


	//----- nvinfo : EIATTR_KPARAM_INFO
	.align		4
.L_88:
        /*0028*/ 	.byte	0x04, 0x17
        /*002a*/ 	.short	(.L_90 - .L_89)
.L_89:
        /*002c*/ 	.word	0x00000000
        /*0030*/ 	.short	0x0000
        /*0032*/ 	.short	0x0000
        /*0034*/ 	.byte	0x00, 0xf5, 0x21, 0x00


	//----- nvinfo : EIATTR_SPARSE_MMA_MASK
	.align		4
.L_90:
        /*0038*/ 	.byte	0x03, 0x50
        /*003a*/ 	.short	0x0000


	//----- nvinfo : EIATTR_MAXREG_COUNT
	.align		4
        /*003c*/ 	.byte	0x03, 0x1b
        /*003e*/ 	.short	0x00ff


	//----- nvinfo : EIATTR_NUM_BARRIERS
	.align		4
        /*0040*/ 	.byte	0x02, 0x4c
        /*0042*/ 	.byte	0x01
	.zero		1


	//----- nvinfo : EIATTR_MERCURY_ISA_VERSION
	.align		4
        /*0044*/ 	.byte	0x03, 0x5f
        /*0046*/ 	.short	0x0101


	//----- nvinfo : EIATTR_VRC_CTA_INIT_COUNT
	.align		4
        /*0048*/ 	.byte	0x02, 0x4a
	.zero		1
	.zero		1


	//----- nvinfo : EIATTR_EXIT_INSTR_OFFSETS
	.align		4
        /*004c*/ 	.byte	0x04, 0x1c
        /*004e*/ 	.short	(.L_92 - .L_91)


	//   ....[0]....
.L_91:
        /*0050*/ 	.word	0x00000670


	//   ....[1]....
        /*0054*/ 	.word	0x00000870


	//----- nvinfo : EIATTR_CRS_STACK_SIZE
	.align		4
.L_92:
        /*0058*/ 	.byte	0x04, 0x1e
        /*005a*/ 	.short	(.L_94 - .L_93)
.L_93:
        /*005c*/ 	.word	0x00000000


	//----- nvinfo : EIATTR_CBANK_PARAM_SIZE
	.align		4
.L_94:
        /*0060*/ 	.byte	0x03, 0x19
        /*0062*/ 	.short	0x0018


	//----- nvinfo : EIATTR_PARAM_CBANK
	.align		4
        /*0064*/ 	.byte	0x04, 0x0a
        /*0066*/ 	.short	(.L_96 - .L_95)
	.align		4
.L_95:
        /*0068*/ 	.word	index@(.nv.constant0._Z15histogramKernelPjPKjm)
        /*006c*/ 	.short	0x0380
        /*006e*/ 	.short	0x0018


	//----- nvinfo : EIATTR_SW_WAR
	.align		4
.L_96:
        /*0070*/ 	.byte	0x04, 0x36
        /*0072*/ 	.short	(.L_98 - .L_97)
.L_97:
        /*0074*/ 	.word	0x00000008
.L_98:


//--------------------- .nv.callgraph             --------------------------
	.section	.nv.callgraph,"",@"SHT_CUDA_CALLGRAPH"
	.align	4
	.sectionentsize	8
	.align		4
        /*0000*/ 	.word	0x00000000
	.align		4
        /*0004*/ 	.word	0xffffffff
	.align		4
        /*0008*/ 	.word	0x00000000
	.align		4
        /*000c*/ 	.word	0xfffffffe
	.align		4
        /*0010*/ 	.word	0x00000000
	.align		4
        /*0014*/ 	.word	0xfffffffd
	.align		4
        /*0018*/ 	.word	0x00000000
	.align		4
        /*001c*/ 	.word	0xfffffffc


//--------------------- .nv.constant4             --------------------------
	.section	.nv.constant4,"a",@progbits
	.align	8
	.align		8
.nv.constant4:
        /*0000*/ 	.dword	_ZN34_INTERNAL_c136be36_4_k_cu_51b46b794cuda3std3__45__cpo5beginE
	.align		8
        /*0008*/ 	.dword	_ZN34_INTERNAL_c136be36_4_k_cu_51b46b794cuda3std3__45__cpo3endE
	.align		8
        /*0010*/ 	.dword	_ZN34_INTERNAL_c136be36_4_k_cu_51b46b794cuda3std3__45__cpo6cbeginE
	.align		8
        /*0018*/ 	.dword	_ZN34_INTERNAL_c136be36_4_k_cu_51b46b794cuda3std3__45__cpo4cendE
	.align		8
        /*0020*/ 	.dword	_ZN34_INTERNAL_c136be36_4_k_cu_51b46b794cuda3std3__45__cpo6rbeginE
	.align		8
        /*0028*/ 	.dword	_ZN34_INTERNAL_c136be36_4_k_cu_51b46b794cuda3std3__45__cpo4rendE
	.align		8
        /*0030*/ 	.dword	_ZN34_INTERNAL_c136be36_4_k_cu_51b46b794cuda3std3__45__cpo7crbeginE
	.align		8
        /*0038*/ 	.dword	_ZN34_INTERNAL_c136be36_4_k_cu_51b46b794cuda3std3__45__cpo5crendE
	.align		8
        /*0040*/ 	.dword	_ZN34_INTERNAL_c136be36_4_k_cu_51b46b794cuda3std3__436_GLOBAL__N__c136be36_4_k_cu_51b46b796ignoreE
	.align		8
        /*0048*/ 	.dword	_ZN34_INTERNAL_c136be36_4_k_cu_51b46b794cuda3std3__419piecewise_constructE
	.align		8
        /*0050*/ 	.dword	_ZN34_INTERNAL_c136be36_4_k_cu_51b46b794cuda3std3__48in_placeE
	.align		8
        /*0058*/ 	.dword	_ZN34_INTERNAL_c136be36_4_k_cu_51b46b794cuda3std3__420unreachable_sentinelE
	.align		8
        /*0060*/ 	.dword	_ZN34_INTERNAL_c136be36_4_k_cu_51b46b794cuda3std3__47nulloptE
	.align		8
        /*0068*/ 	.dword	_ZN34_INTERNAL_c136be36_4_k_cu_51b46b794cuda3std3__48unexpectE
	.align		8
        /*0070*/ 	.dword	_ZN34_INTERNAL_c136be36_4_k_cu_51b46b794cuda3std6ranges3__45__cpo4swapE
	.align		8
        /*0078*/ 	.dword	_ZN34_INTERNAL_c136be36_4_k_cu_51b46b794cuda3std6ranges3__45__cpo9iter_moveE
	.align		8
        /*0080*/ 	.dword	_ZN34_INTERNAL_c136be36_4_k_cu_51b46b794cuda3std6ranges3__45__cpo5beginE
	.align		8
        /*0088*/ 	.dword	_ZN34_INTERNAL_c136be36_4_k_cu_51b46b794cuda3std6ranges3__45__cpo3endE
	.align		8
        /*0090*/ 	.dword	_ZN34_INTERNAL_c136be36_4_k_cu_51b46b794cuda3std6ranges3__45__cpo6cbeginE
	.align		8
        /*0098*/ 	.dword	_ZN34_INTERNAL_c136be36_4_k_cu_51b46b794cuda3std6ranges3__45__cpo4cendE
	.align		8
        /*00a0*/ 	.dword	_ZN34_INTERNAL_c136be36_4_k_cu_51b46b794cuda3std6ranges3__45__cpo7advanceE
	.align		8
        /*00a8*/ 	.dword	_ZN34_INTERNAL_c136be36_4_k_cu_51b46b794cuda3std6ranges3__45__cpo9iter_swapE
	.align		8
        /*00b0*/ 	.dword	_ZN34_INTERNAL_c136be36_4_k_cu_51b46b794cuda3std6ranges3__45__cpo4nextE
	.align		8
        /*00b8*/ 	.dword	_ZN34_INTERNAL_c136be36_4_k_cu_51b46b794cuda3std6ranges3__45__cpo4prevE
	.align		8
        /*00c0*/ 	.dword	_ZN34_INTERNAL_c136be36_4_k_cu_51b46b794cuda3std6ranges3__45__cpo4dataE
	.align		8
        /*00c8*/ 	.dword	_ZN34_INTERNAL_c136be36_4_k_cu_51b46b794cuda3std6ranges3__45__cpo5cdataE
	.align		8
        /*00d0*/ 	.dword	_ZN34_INTERNAL_c136be36_4_k_cu_51b46b794cuda3std6ranges3__45__cpo4sizeE
	.align		8
        /*00d8*/ 	.dword	_ZN34_INTERNAL_c136be36_4_k_cu_51b46b794cuda3std6ranges3__45__cpo5ssizeE
	.align		8
        /*00e0*/ 	.dword	_ZN34_INTERNAL_c136be36_4_k_cu_51b46b794cuda3std6ranges3__45__cpo8distanceE
	.align		8
        /*00e8*/ 	.dword	_ZN34_INTERNAL_c136be36_4_k_cu_51b46b796thrust24THRUST_300001_SM_1000_NS8cuda_cub3parE
	.align		8
        /*00f0*/ 	.dword	_ZN34_INTERNAL_c136be36_4_k_cu_51b46b796thrust24THRUST_300001_SM_1000_NS8cuda_cub10par_nosyncE
	.align		8
        /*00f8*/ 	.dword	_ZN34_INTERNAL_c136be36_4_k_cu_51b46b796thrust24THRUST_300001_SM_1000_NS6system6detail10sequential3seqE
	.align		8
        /*0100*/ 	.dword	_ZN34_INTERNAL_c136be36_4_k_cu_51b46b796thrust24THRUST_300001_SM_1000_NS12placeholders2_1E
	.align		8
        /*0108*/ 	.dword	_ZN34_INTERNAL_c136be36_4_k_cu_51b46b796thrust24THRUST_300001_SM_1000_NS12placeholders2_2E
	.align		8
        /*0110*/ 	.dword	_ZN34_INTERNAL_c136be36_4_k_cu_51b46b796thrust24THRUST_300001_SM_1000_NS12placeholders2_3E
	.align		8
        /*0118*/ 	.dword	_ZN34_INTERNAL_c136be36_4_k_cu_51b46b796thrust24THRUST_300001_SM_1000_NS12placeholders2_4E
	.align		8
        /*0120*/ 	.dword	_ZN34_INTERNAL_c136be36_4_k_cu_51b46b796thrust24THRUST_300001_SM_1000_NS12placeholders2_5E
	.align		8
        /*0128*/ 	.dword	_ZN34_INTERNAL_c136be36_4_k_cu_51b46b796thrust24THRUST_300001_SM_1000_NS12placeholders2_6E
	.align		8
        /*0130*/ 	.dword	_ZN34_INTERNAL_c136be36_4_k_cu_51b46b796thrust24THRUST_300001_SM_1000_NS12placeholders2_7E
	.align		8
        /*0138*/ 	.dword	_ZN34_INTERNAL_c136be36_4_k_cu_51b46b796thrust24THRUST_300001_SM_1000_NS12placeholders2_8E
	.align		8
        /*0140*/ 	.dword	_ZN34_INTERNAL_c136be36_4_k_cu_51b46b796thrust24THRUST_300001_SM_1000_NS12placeholders2_9E
	.align		8
        /*0148*/ 	.dword	_ZN34_INTERNAL_c136be36_4_k_cu_51b46b796thrust24THRUST_300001_SM_1000_NS12placeholders3_10E
	.align		8
        /*0150*/ 	.dword	_ZN34_INTERNAL_c136be36_4_k_cu_51b46b796thrust24THRUST_300001_SM_1000_NS3seqE


//--------------------- .text._ZN3cub18CUB_300001_SM_10006detail11EmptyKernelIvEEvv --------------------------
	.section	.text._ZN3cub18CUB_300001_SM_10006detail11EmptyKernelIvEEvv,"ax",@progbits
	.align	128
        .global         _ZN3cub18CUB_300001_SM_10006detail11EmptyKernelIvEEvv
        .type           _ZN3cub18CUB_300001_SM_10006detail11EmptyKernelIvEEvv,@function
        .size           _ZN3cub18CUB_300001_SM_10006detail11EmptyKernelIvEEvv,(.L_x_24 - _ZN3cub18CUB_300001_SM_10006detail11EmptyKernelIvEEvv)
        .other          _ZN3cub18CUB_300001_SM_10006detail11EmptyKernelIvEEvv,@"STO_CUDA_ENTRY STV_DEFAULT"
_ZN3cub18CUB_300001_SM_10006detail11EmptyKernelIvEEvv:
.text._ZN3cub18CUB_300001_SM_10006detail11EmptyKernelIvEEvv:
[----:B------:R-:W-:Y:S01]  /*0000*/  LDC R1, c[0x0][0x37c] ;  /* 0x0000df00ff017b82 */ /* 0x000fe20000000800 */
[----:B------:R-:W-:Y:S05]  /*0010*/  EXIT ;  /* 0x000000000000794d */ /* 0x000fea0003800000 */
.L_x_0:
[----:B------:R-:W-:-:S00]  /*0020*/  BRA `(.L_x_0) ;  /* 0xfffffffc00fc7947 */ /* 0x000fc0000383ffff */
[----:B------:R-:W-:-:S00]  /*0030*/  NOP ;  /* 0x0000000000007918 */ /* 0x000fc00000000000 */
        /* <DEDUP_REMOVED lines=12> */
.L_x_24:


//--------------------- .text._Z20mergeHistogramKernelPjS_i --------------------------
	.section	.text._Z20mergeHistogramKernelPjS_i,"ax",@progbits
	.align	128
        .global         _Z20mergeHistogramKernelPjS_i
        .type           _Z20mergeHistogramKernelPjS_i,@function
        .size           _Z20mergeHistogramKernelPjS_i,(.L_x_25 - _Z20mergeHistogramKernelPjS_i)
        .other          _Z20mergeHistogramKernelPjS_i,@"STO_CUDA_ENTRY STV_DEFAULT"
_Z20mergeHistogramKernelPjS_i:
.text._Z20mergeHistogramKernelPjS_i:
[----:B------:R-:W-:Y:S01]  /*0000*/  LDC R1, c[0x0][0x37c] ;  /* 0x0000df00ff017b82 */ /* 0x000fe20000000800 */
[----:B------:R-:W0:Y:S01]  /*0010*/  S2R R2, SR_TID.X ;  /* 0x0000000000027919 */ /* 0x000e220000002100 */
[----:B------:R-:W0:Y:S01]  /*0020*/  LDCU UR8, c[0x0][0x390] ;  /* 0x00007200ff0877ac */ /* 0x000e220008000800 */
[----:B------:R-:W-:Y:S01]  /*0030*/  BSSY.RECONVERGENT B0, `(.L_x_1) ;  /* 0x000009b000007945 */ /* 0x000fe20003800200 */
[----:B------:R-:W-:Y:S01]  /*0040*/  IMAD.MOV.U32 R7, RZ, RZ, RZ ;  /* 0x000000ffff077224 */ /* 0x000fe200078e00ff */
[----:B------:R-:W1:Y:S01]  /*0050*/  LDCU.64 UR6, c[0x0][0x358] ;  /* 0x00006b00ff0677ac */ /* 0x000e620008000a00 */
[----:B0-----:R-:W-:-:S13]  /*0060*/  ISETP.GE.AND P0, PT, R2, UR8, PT ;  /* 0x0000000802007c0c */ /* 0x001fda000bf06270 */
[----:B-1----:R-:W-:Y:S05]  /*0070*/  @P0 BRA `(.L_x_2) ;  /* 0x0000000800580947 */ /* 0x002fea0003800000 */
[----:B------:R-:W-:Y:S01]  /*0080*/  LOP3.LUT R0, RZ, R2, RZ, 0x33, !PT ;  /* 0x00000002ff007212 */ /* 0x000fe200078e33ff */
[----:B------:R-:W0:Y:S01]  /*0090*/  S2R R5, SR_CTAID.X ;  /* 0x0000000000057919 */ /* 0x000e220000002500 */
[----:B------:R-:W-:Y:S01]  /*00a0*/  BSSY.RECONVERGENT B1, `(.L_x_3) ;  /* 0x000004c000017945 */ /* 0x000fe20003800200 */
[----:B------:R-:W-:Y:S02]  /*00b0*/  HFMA2 R7, -RZ, RZ, 0, 0 ;  /* 0x00000000ff077431 */ /* 0x000fe400000001ff */
[----:B------:R-:W-:Y:S02]  /*00c0*/  IMAD.MOV.U32 R8, RZ, RZ, R2 ;  /* 0x000000ffff087224 */ /* 0x000fe400078e0002 */
[----:B------:R-:W-:-:S05]  /*00d0*/  VIADD R0, R0, UR8 ;  /* 0x0000000800007c36 */ /* 0x000fca0008000000 */
[C---:B------:R-:W-:Y:S02]  /*00e0*/  ISETP.GE.U32.AND P1, PT, R0.reuse, 0xf00, PT ;  /* 0x00000f000000780c */ /* 0x040fe40003f26070 */
[----:B------:R-:W-:-:S04]  /*00f0*/  LEA.HI R4, R0, 0x1, RZ, 0x18 ;  /* 0x0000000100047811 */ /* 0x000fc800078fc0ff */
[----:B------:R-:W-:-:S04]  /*0100*/  LOP3.LUT R6, R4, 0xf, RZ, 0xc0, !PT ;  /* 0x0000000f04067812 */ /* 0x000fc800078ec0ff */
[----:B------:R-:W-:-:S03]  /*0110*/  ISETP.NE.AND P0, PT, R6, RZ, PT ;  /* 0x000000ff0600720c */ /* 0x000fc60003f05270 */
[----:B------:R-:W-:Y:S10]  /*0120*/  @!P1 BRA `(.L_x_4) ;  /* 0x00000004000c9947 */ /* 0x000ff40003800000 */
[----:B0-----:R-:W-:Y:S01]  /*0130*/  IMAD R3, R2, 0x100, R5 ;  /* 0x0000010002037824 */ /* 0x001fe200078e0205 */
[----:B------:R-:W-:Y:S01]  /*0140*/  LOP3.LUT R0, R4, 0x1fffff0, RZ, 0xc0, !PT ;  /* 0x01fffff004007812 */ /* 0x000fe200078ec0ff */
[----:B------:R-:W-:Y:S01]  /*0150*/  IMAD.MOV.U32 R8, RZ, RZ, R2 ;  /* 0x000000ffff087224 */ /* 0x000fe200078e0002 */
[----:B------:R-:W-:Y:S01]  /*0160*/  MOV R7, RZ ;  /* 0x000000ff00077202 */ /* 0x000fe20000000f00 */
[----:B------:R-:W-:Y:S01]  /*0170*/  VIADD R3, R3, 0x80000 ;  /* 0x0008000003037836 */ /* 0x000fe20000000000 */
[----:B------:R-:W-:-:S07]  /*0180*/  IADD3 R0, PT, PT, -R0, RZ, RZ ;  /* 0x000000ff00007210 */ /* 0x000fce0007ffe1ff */
.L_x_5:
[----:B------:R-:W0:Y:S01]  /*0190*/  LDC.64 R12, c[0x0][0x388] ;  /* 0x0000e200ff0c7b82 */ /* 0x000e220000000a00 */
[C---:B------:R-:W-:Y:S01]  /*01a0*/  VIADD R15, R3.reuse, 0xfffc0000 ;  /* 0xfffc0000030f7836 */ /* 0x040fe20000000000 */
[C---:B------:R-:W-:Y:S01]  /*01b0*/  IADD3 R23, PT, PT, R3.reuse, -0x60000, RZ ;  /* 0xfffa000003177810 */ /* 0x040fe20007ffe0ff */
[C---:B------:R-:W-:Y:S02]  /*01c0*/  VIADD R11, R3.reuse, 0xfff80000 ;  /* 0xfff80000030b7836 */ /* 0x040fe40000000000 */
[C---:B------:R-:W-:Y:S02]  /*01d0*/  VIADD R25, R3.reuse, 0xfff90000 ;  /* 0xfff9000003197836 */ /* 0x040fe40000000000 */
[C---:B------:R-:W-:Y:S02]  /*01e0*/  VIADD R19, R3.reuse, 0xfffb0000 ;  /* 0xfffb000003137836 */ /* 0x040fe40000000000 */
[C---:B------:R-:W-:Y:S01]  /*01f0*/  VIADD R9, R3.reuse, 0xffff0000 ;  /* 0xffff000003097836 */ /* 0x040fe20000000000 */
[C---:B------:R-:W-:Y:S01]  /*0200*/  IADD3 R17, PT, PT, R3.reuse, -0x30000, RZ ;  /* 0xfffd000003117810 */ /* 0x040fe20007ffe0ff */
[----:B------:R-:W-:-:S02]  /*0210*/  VIADD R21, R3, 0xfffe0000 ;  /* 0xfffe000003157836 */ /* 0x000fc40000000000 */
[----:B0-----:R-:W-:-:S04]  /*0220*/  IMAD.WIDE.U32 R14, R15, 0x4, R12 ;  /* 0x000000040f0e7825 */ /* 0x001fc800078e000c */
[--C-:B------:R-:W-:Y:S01]  /*0230*/  IMAD.WIDE.U32 R10, R11, 0x4, R12.reuse ;  /* 0x000000040b0a7825 */ /* 0x100fe200078e000c */
[----:B------:R0:W2:Y:S03]  /*0240*/  LDG.E R26, desc[UR6][R14.64] ;  /* 0x000000060e1a7981 */ /* 0x0000a6000c1e1900 */
[--C-:B------:R-:W-:Y:S02]  /*0250*/  IMAD.WIDE.U32 R24, R25, 0x4, R12.reuse ;  /* 0x0000000419187825 */ /* 0x100fe400078e000c */
[----:B------:R-:W3:Y:S02]  /*0260*/  LDG.E R10, desc[UR6][R10.64] ;  /* 0x000000060a0a7981 */ /* 0x000ee4000c1e1900 */
[--C-:B------:R-:W-:Y:S02]  /*0270*/  IMAD.WIDE.U32 R22, R23, 0x4, R12.reuse ;  /* 0x0000000417167825 */ /* 0x100fe400078e000c */
[----:B------:R-:W3:Y:S02]  /*0280*/  LDG.E R29, desc[UR6][R24.64] ;  /* 0x00000006181d7981 */ /* 0x000ee4000c1e1900 */
[----:B------:R-:W-:-:S02]  /*0290*/  IMAD.WIDE.U32 R18, R19, 0x4, R12 ;  /* 0x0000000413127825 */ /* 0x000fc400078e000c */
[----:B------:R1:W4:Y:S02]  /*02a0*/  LDG.E R28, desc[UR6][R22.64] ;  /* 0x00000006161c7981 */ /* 0x000324000c1e1900 */
[--C-:B0-----:R-:W-:Y:S02]  /*02b0*/  IMAD.WIDE.U32 R14, R9, 0x4, R12.reuse ;  /* 0x00000004090e7825 */ /* 0x101fe400078e000c */
[----:B------:R-:W4:Y:S02]  /*02c0*/  LDG.E R27, desc[UR6][R18.64] ;  /* 0x00000006121b7981 */ /* 0x000f24000c1e1900 */
[----:B------:R-:W-:Y:S01]  /*02d0*/  IMAD.WIDE.U32 R20, R21, 0x4, R12 ;  /* 0x0000000415147825 */ /* 0x000fe200078e000c */
[----:B-1----:R-:W-:-:S03]  /*02e0*/  IADD3 R23, PT, PT, R3, 0x10000, RZ ;  /* 0x0001000003177810 */ /* 0x002fc60007ffe0ff */
[--C-:B------:R-:W-:Y:S01]  /*02f0*/  IMAD.WIDE.U32 R16, R17, 0x4, R12.reuse ;  /* 0x0000000411107825 */ /* 0x100fe200078e000c */
[----:B------:R0:W5:Y:S04]  /*0300*/  LDG.E R24, desc[UR6][R20.64] ;  /* 0x0000000614187981 */ /* 0x000168000c1e1900 */
[----:B------:R1:W5:Y:S01]  /*0310*/  LDG.E R19, desc[UR6][R14.64] ;  /* 0x000000060e137981 */ /* 0x000362000c1e1900 */
[----:B------:R-:W-:-:S03]  /*0320*/  IMAD.WIDE.U32 R22, R23, 0x4, R12 ;  /* 0x0000000417167825 */ /* 0x000fc600078e000c */
[----:B------:R1:W2:Y:S01]  /*0330*/  LDG.E R25, desc[UR6][R16.64] ;  /* 0x0000000610197981 */ /* 0x0002a2000c1e1900 */
[C---:B------:R-:W-:Y:S02]  /*0340*/  VIADD R9, R3.reuse, 0x20000 ;  /* 0x0002000003097836 */ /* 0x040fe40000000000 */
[C---:B0-----:R-:W-:Y:S01]  /*0350*/  IMAD.WIDE.U32 R20, R3.reuse, 0x4, R12 ;  /* 0x0000000403147825 */ /* 0x041fe200078e000c */
[----:B------:R0:W5:Y:S01]  /*0360*/  LDG.E R11, desc[UR6][R22.64] ;  /* 0x00000006160b7981 */ /* 0x000162000c1e1900 */
[----:B-1----:R-:W-:-:S03]  /*0370*/  IADD3 R15, PT, PT, R3, 0x30000, RZ ;  /* 0x00030000030f7810 */ /* 0x002fc60007ffe0ff */
[----:B------:R1:W5:Y:S01]  /*0380*/  LDG.E R18, desc[UR6][R20.64] ;  /* 0x0000000614127981 */ /* 0x000362000c1e1900 */
[----:B------:R-:W-:-:S04]  /*0390*/  IMAD.WIDE.U32 R16, R9, 0x4, R12 ;  /* 0x0000000409107825 */ /* 0x000fc800078e000c */
[--C-:B------:R-:W-:Y:S01]  /*03a0*/  IMAD.WIDE.U32 R14, R15, 0x4, R12.reuse ;  /* 0x000000040f0e7825 */ /* 0x100fe200078e000c */
[----:B------:R1:W5:Y:S03]  /*03b0*/  LDG.E R9, desc[UR6][R16.64] ;  /* 0x0000000610097981 */ /* 0x000366000c1e1900 */
[C---:B0-----:R-:W-:Y:S01]  /*03c0*/  VIADD R23, R3.reuse, 0x40000 ;  /* 0x0004000003177836 */ /* 0x041fe20000000000 */
[----:B-1----:R-:W-:Y:S01]  /*03d0*/  IADD3 R21, PT, PT, R3, 0x50000, RZ ;  /* 0x0005000003157810 */ /* 0x002fe20007ffe0ff */
[----:B------:R0:W5:Y:S02]  /*03e0*/  LDG.E R14, desc[UR6][R14.64] ;  /* 0x000000060e0e7981 */ /* 0x000164000c1e1900 */
[----:B------:R-:W-:-:S04]  /*03f0*/  IMAD.WIDE.U32 R16, R23, 0x4, R12 ;  /* 0x0000000417107825 */ /* 0x000fc800078e000c */
[C---:B------:R-:W-:Y:S01]  /*0400*/  VIADD R23, R3.reuse, 0x60000 ;  /* 0x0006000003177836 */ /* 0x040fe20000000000 */
[----:B0-----:R-:W-:Y:S01]  /*0410*/  IADD3 R15, PT, PT, R3, 0x70000, RZ ;  /* 0x00070000030f7810 */ /* 0x001fe20007ffe0ff */
[--C-:B------:R-:W-:Y:S01]  /*0420*/  IMAD.WIDE.U32 R20, R21, 0x4, R12.reuse ;  /* 0x0000000415147825 */ /* 0x100fe200078e000c */
[----:B------:R-:W5:Y:S03]  /*0430*/  LDG.E R16, desc[UR6][R16.64] ;  /* 0x0000000610107981 */ /* 0x000f66000c1e1900 */
[--C-:B------:R-:W-:Y:S02]  /*0440*/  IMAD.WIDE.U32 R22, R23, 0x4, R12.reuse ;  /* 0x0000000417167825 */ /* 0x100fe400078e000c */
[----:B------:R-:W5:Y:S02]  /*0450*/  LDG.E R21, desc[UR6][R20.64] ;  /* 0x0000000614157981 */ /* 0x000f64000c1e1900 */
[----:B------:R-:W-:-:S02]  /*0460*/  IMAD.WIDE.U32 R12, R15, 0x4, R12 ;  /* 0x000000040f0c7825 */ /* 0x000fc400078e000c */
[----:B------:R-:W5:Y:S04]  /*0470*/  LDG.E R22, desc[UR6][R22.64] ;  /* 0x0000000616167981 */ /* 0x000f68000c1e1900 */
[----:B------:R-:W5:Y:S01]  /*0480*/  LDG.E R13, desc[UR6][R12.64] ;  /* 0x000000060c0d7981 */ /* 0x000f62000c1e1900 */
[----:B------:R-:W-:-:S05]  /*0490*/  VIADD R0, R0, 0x10 ;  /* 0x0000001000007836 */ /* 0x000fca0000000000 */
[----:B------:R-:W-:Y:S01]  /*04a0*/  ISETP.NE.AND P1, PT, R0, RZ, PT ;  /* 0x000000ff0000720c */ /* 0x000fe20003f25270 */
[----:B------:R-:W-:Y:S01]  /*04b0*/  VIADD R3, R3, 0x100000 ;  /* 0x0010000003037836 */ /* 0x000fe20000000000 */
[----:B------:R-:W-:Y:S02]  /*04c0*/  IADD3 R8, PT, PT, R8, 0x1000, RZ ;  /* 0x0000100008087810 */ /* 0x000fe40007ffe0ff */
[----:B---3--:R-:W-:-:S04]  /*04d0*/  IADD3 R10, PT, PT, R29, R10, R7 ;  /* 0x0000000a1d0a7210 */ /* 0x008fc80007ffe007 */
[----:B----4-:R-:W-:-:S04]  /*04e0*/  IADD3 R10, PT, PT, R27, R28, R10 ;  /* 0x0000001c1b0a7210 */ /* 0x010fc80007ffe00a */
[----:B--2---:R-:W-:-:S04]  /*04f0*/  IADD3 R10, PT, PT, R25, R26, R10 ;  /* 0x0000001a190a7210 */ /* 0x004fc80007ffe00a */
[----:B-----5:R-:W-:-:S04]  /*0500*/  IADD3 R10, PT, PT, R19, R24, R10 ;  /* 0x00000018130a7210 */ /* 0x020fc80007ffe00a */
[----:B------:R-:W-:-:S04]  /*0510*/  IADD3 R10, PT, PT, R11, R18, R10 ;  /* 0x000000120b0a7210 */ /* 0x000fc80007ffe00a */
[----:B------:R-:W-:-:S04]  /*0520*/  IADD3 R9, PT, PT, R14, R9, R10 ;  /* 0x000000090e097210 */ /* 0x000fc80007ffe00a */
[----:B------:R-:W-:-:S04]  /*0530*/  IADD3 R9, PT, PT, R21, R16, R9 ;  /* 0x0000001015097210 */ /* 0x000fc80007ffe009 */
[----:B------:R-:W-:Y:S01]  /*0540*/  IADD3 R7, PT, PT, R13, R22, R9 ;  /* 0x000000160d077210 */ /* 0x000fe20007ffe009 */
[----:B------:R-:W-:Y:S06]  /*0550*/  @P1 BRA `(.L_x_5) ;  /* 0xfffffffc000c1947 */ /* 0x000fec000383ffff */
.L_x_4:
[----:B------:R-:W-:Y:S05]  /*0560*/  BSYNC.RECONVERGENT B1 ;  /* 0x0000000000017941 */ /* 0x000fea0003800200 */
.L_x_3:
[----:B------:R-:W-:Y:S05]  /*0570*/  @!P0 BRA `(.L_x_2) ;  /* 0x0000000400188947 */ /* 0x000fea0003800000 */
[----:B------:R-:W-:Y:S01]  /*0580*/  ISETP.GE.U32.AND P0, PT, R6, 0x8, PT ;  /* 0x000000080600780c */ /* 0x000fe20003f06070 */
[----:B------:R-:W-:Y:S01]  /*0590*/  BSSY.RECONVERGENT B1, `(.L_x_6) ;  /* 0x0000022000017945 */ /* 0x000fe20003800200 */
[----:B------:R-:W-:-:S04]  /*05a0*/  LOP3.LUT R24, R4, 0x7, RZ, 0xc0, !PT ;  /* 0x0000000704187812 */ /* 0x000fc800078ec0ff */
[----:B------:R-:W-:-:S07]  /*05b0*/  ISETP.NE.AND P1, PT, R24, RZ, PT ;  /* 0x000000ff1800720c */ /* 0x000fce0003f25270 */
[----:B------:R-:W-:Y:S06]  /*05c0*/  @!P0 BRA `(.L_x_7) ;  /* 0x0000000000788947 */ /* 0x000fec0003800000 */
[----:B------:R-:W1:Y:S01]  /*05d0*/  LDC.64 R10, c[0x0][0x388] ;  /* 0x0000e200ff0a7b82 */ /* 0x000e620000000a00 */
[----:B0-----:R-:W-:-:S04]  /*05e0*/  LEA R9, R8, R5, 0x8 ;  /* 0x0000000508097211 */ /* 0x001fc800078e40ff */
[C---:B------:R-:W-:Y:S01]  /*05f0*/  IADD3 R23, PT, PT, R9.reuse, 0x20000, RZ ;  /* 0x0002000009177810 */ /* 0x040fe20007ffe0ff */
[C---:B------:R-:W-:Y:S02]  /*0600*/  VIADD R21, R9.reuse, 0x10000 ;  /* 0x0001000009157836 */ /* 0x040fe40000000000 */
[C---:B------:R-:W-:Y:S01]  /*0610*/  VIADD R19, R9.reuse, 0x30000 ;  /* 0x0003000009137836 */ /* 0x040fe20000000000 */
[C---:B------:R-:W-:Y:S01]  /*0620*/  IADD3 R13, PT, PT, R9.reuse, 0x40000, RZ ;  /* 0x00040000090d7810 */ /* 0x040fe20007ffe0ff */
[C---:B------:R-:W-:Y:S01]  /*0630*/  VIADD R15, R9.reuse, 0x50000 ;  /* 0x00050000090f7836 */ /* 0x040fe20000000000 */
[C---:B------:R-:W-:Y:S01]  /*0640*/  IADD3 R25, PT, PT, R9.reuse, 0x60000, RZ ;  /* 0x0006000009197810 */ /* 0x040fe20007ffe0ff */
[----:B-1----:R-:W-:-:S04]  /*0650*/  IMAD.WIDE.U32 R16, R9, 0x4, R10 ;  /* 0x0000000409107825 */ /* 0x002fc800078e000a */
[--C-:B------:R-:W-:Y:S01]  /*0660*/  IMAD.WIDE.U32 R20, R21, 0x4, R10.reuse ;  /* 0x0000000415147825 */ /* 0x100fe200078e000a */
[----:B------:R0:W2:Y:S03]  /*0670*/  LDG.E R0, desc[UR6][R16.64] ;  /* 0x0000000610007981 */ /* 0x0000a6000c1e1900 */
[--C-:B------:R-:W-:Y:S01]  /*0680*/  IMAD.WIDE.U32 R18, R19, 0x4, R10.reuse ;  /* 0x0000000413127825 */ /* 0x100fe200078e000a */
[----:B------:R-:W2:Y:S03]  /*0690*/  LDG.E R3, desc[UR6][R20.64] ;  /* 0x0000000614037981 */ /* 0x000ea6000c1e1900 */
[----:B------:R-:W-:Y:S02]  /*06a0*/  IMAD.WIDE.U32 R22, R23, 0x4, R10 ;  /* 0x0000000417167825 */ /* 0x000fe400078e000a */
[----:B------:R-:W3:Y:S02]  /*06b0*/  LDG.E R18, desc[UR6][R18.64] ;  /* 0x0000000612127981 */ /* 0x000ee4000c1e1900 */
[----:B------:R-:W-:-:S02]  /*06c0*/  VIADD R9, R9, 0x70000 ;  /* 0x0007000009097836 */ /* 0x000fc40000000000 */
[--C-:B------:R-:W-:Y:S01]  /*06d0*/  IMAD.WIDE.U32 R12, R13, 0x4, R10.reuse ;  /* 0x000000040d0c7825 */ /* 0x100fe200078e000a */
[----:B------:R-:W3:Y:S03]  /*06e0*/  LDG.E R6, desc[UR6][R22.64] ;  /* 0x0000000616067981 */ /* 0x000ee6000c1e1900 */
[--C-:B------:R-:W-:Y:S02]  /*06f0*/  IMAD.WIDE.U32 R14, R15, 0x4, R10.reuse ;  /* 0x000000040f0e7825 */ /* 0x100fe400078e000a */
[----:B------:R-:W4:Y:S02]  /*0700*/  LDG.E R12, desc[UR6][R12.64] ;  /* 0x000000060c0c7981 */ /* 0x000f24000c1e1900 */
[--C-:B0-----:R-:W-:Y:S02]  /*0710*/  IMAD.WIDE.U32 R16, R25, 0x4, R10.reuse ;  /* 0x0000000419107825 */ /* 0x101fe400078e000a */
[----:B------:R-:W4:Y:S02]  /*0720*/  LDG.E R14, desc[UR6][R14.64] ;  /* 0x000000060e0e7981 */ /* 0x000f24000c1e1900 */
[----:B------:R-:W-:-:S02]  /*0730*/  IMAD.WIDE.U32 R10, R9, 0x4, R10 ;  /* 0x00000004090a7825 */ /* 0x000fc400078e000a */
[----:B------:R-:W5:Y:S04]  /*0740*/  LDG.E R16, desc[UR6][R16.64] ;  /* 0x0000000610107981 */ /* 0x000f68000c1e1900 */
[----:B------:R-:W5:Y:S01]  /*0750*/  LDG.E R10, desc[UR6][R10.64] ;  /* 0x000000060a0a7981 */ /* 0x000f62000c1e1900 */
[----:B------:R-:W-:Y:S02]  /*0760*/  IADD3 R8, PT, PT, R8, 0x800, RZ ;  /* 0x0000080008087810 */ /* 0x000fe40007ffe0ff */
[----:B--2---:R-:W-:-:S04]  /*0770*/  IADD3 R3, PT, PT, R3, R0, R7 ;  /* 0x0000000003037210 */ /* 0x004fc80007ffe007 */
[----:B---3--:R-:W-:-:S04]  /*0780*/  IADD3 R3, PT, PT, R18, R6, R3 ;  /* 0x0000000612037210 */ /* 0x008fc80007ffe003 */
[----:B----4-:R-:W-:-:S04]  /*0790*/  IADD3 R3, PT, PT, R14, R12, R3 ;  /* 0x0000000c0e037210 */ /* 0x010fc80007ffe003 */
[----:B-----5:R-:W-:-:S07]  /*07a0*/  IADD3 R7, PT, PT, R10, R16, R3 ;  /* 0x000000100a077210 */ /* 0x020fce0007ffe003 */
.L_x_7:
[----:B------:R-:W-:Y:S05]  /*07b0*/  BSYNC.RECONVERGENT B1 ;  /* 0x0000000000017941 */ /* 0x000fea0003800200 */
.L_x_6:
[----:B------:R-:W-:Y:S05]  /*07c0*/  @!P1 BRA `(.L_x_2) ;  /* 0x0000000000849947 */ /* 0x000fea0003800000 */
[----:B------:R-:W-:Y:S01]  /*07d0*/  ISETP.GE.U32.AND P0, PT, R24, 0x4, PT ;  /* 0x000000041800780c */ /* 0x000fe20003f06070 */
[----:B------:R-:W-:Y:S01]  /*07e0*/  BSSY.RECONVERGENT B1, `(.L_x_8) ;  /* 0x0000014000017945 */ /* 0x000fe20003800200 */
[----:B------:R-:W-:-:S04]  /*07f0*/  LOP3.LUT R4, R4, 0x3, RZ, 0xc0, !PT ;  /* 0x0000000304047812 */ /* 0x000fc800078ec0ff */
[----:B------:R-:W-:-:S07]  /*0800*/  ISETP.NE.AND P1, PT, R4, RZ, PT ;  /* 0x000000ff0400720c */ /* 0x000fce0003f25270 */
[----:B------:R-:W-:Y:S06]  /*0810*/  @!P0 BRA `(.L_x_9) ;  /* 0x0000000000408947 */ /* 0x000fec0003800000 */
[----:B------:R-:W1:Y:S01]  /*0820*/  LDC.64 R10, c[0x0][0x388] ;  /* 0x0000e200ff0a7b82 */ /* 0x000e620000000a00 */
[----:B0-----:R-:W-:-:S04]  /*0830*/  IMAD R3, R8, 0x100, R5 ;  /* 0x0000010008037824 */ /* 0x001fc800078e0205 */
[C---:B------:R-:W-:Y:S01]  /*0840*/  VIADD R17, R3.reuse, 0x20000 ;  /* 0x0002000003117836 */ /* 0x040fe20000000000 */
[C---:B------:R-:W-:Y:S01]  /*0850*/  IADD3 R15, PT, PT, R3.reuse, 0x10000, RZ ;  /* 0x00010000030f7810 */ /* 0x040fe20007ffe0ff */
[C---:B-1----:R-:W-:Y:S01]  /*0860*/  IMAD.WIDE.U32 R12, R3.reuse, 0x4, R10 ;  /* 0x00000004030c7825 */ /* 0x042fe200078e000a */
[----:B------:R-:W-:-:S03]  /*0870*/  IADD3 R3, PT, PT, R3, 0x30000, RZ ;  /* 0x0003000003037810 */ /* 0x000fc60007ffe0ff */
[--C-:B------:R-:W-:Y:S02]  /*0880*/  IMAD.WIDE.U32 R14, R15, 0x4, R10.reuse ;  /* 0x000000040f0e7825 */ /* 0x100fe400078e000a */
[----:B------:R-:W2:Y:S02]  /*0890*/  LDG.E R12, desc[UR6][R12.64] ;  /* 0x000000060c0c7981 */ /* 0x000ea4000c1e1900 */
[--C-:B------:R-:W-:Y:S02]  /*08a0*/  IMAD.WIDE.U32 R16, R17, 0x4, R10.reuse ;  /* 0x0000000411107825 */ /* 0x100fe400078e000a */
[----:B------:R-:W2:Y:S02]  /*08b0*/  LDG.E R14, desc[UR6][R14.64] ;  /* 0x000000060e0e7981 */ /* 0x000ea4000c1e1900 */
[----:B------:R-:W-:Y:S02]  /*08c0*/  IMAD.WIDE.U32 R10, R3, 0x4, R10 ;  /* 0x00000004030a7825 */ /* 0x000fe400078e000a */
[----:B------:R-:W3:Y:S04]  /*08d0*/  LDG.E R16, desc[UR6][R16.64] ;  /* 0x0000000610107981 */ /* 0x000ee8000c1e1900 */
[----:B------:R-:W3:Y:S01]  /*08e0*/  LDG.E R10, desc[UR6][R10.64] ;  /* 0x000000060a0a7981 */ /* 0x000ee2000c1e1900 */
[----:B------:R-:W-:Y:S01]  /*08f0*/  VIADD R8, R8, 0x400 ;  /* 0x0000040008087836 */ /* 0x000fe20000000000 */
[----:B--2---:R-:W-:-:S04]  /*0900*/  IADD3 R7, PT, PT, R14, R12, R7 ;  /* 0x0000000c0e077210 */ /* 0x004fc80007ffe007 */
[----:B---3--:R-:W-:-:S07]  /*0910*/  IADD3 R7, PT, PT, R10, R16, R7 ;  /* 0x000000100a077210 */ /* 0x008fce0007ffe007 */
.L_x_9:
[----:B------:R-:W-:Y:S05]  /*0920*/  BSYNC.RECONVERGENT B1 ;  /* 0x0000000000017941 */ /* 0x000fea0003800200 */
.L_x_8:
[----:B------:R-:W-:Y:S05]  /*0930*/  @!P1 BRA `(.L_x_2) ;  /* 0x0000000000289947 */ /* 0x000fea0003800000 */
[----:B------:R-:W1:Y:S01]  /*0940*/  LDC.64 R10, c[0x0][0x388] ;  /* 0x0000e200ff0a7b82 */ /* 0x000e620000000a00 */
[----:B0-----:R-:W-:Y:S01]  /*0950*/  LEA R3, R8, R5, 0x8 ;  /* 0x0000000508037211 */ /* 0x001fe200078e40ff */
[----:B------:R-:W-:-:S07]  /*0960*/  IMAD.MOV R0, RZ, RZ, -R4 ;  /* 0x000000ffff007224 */ /* 0x000fce00078e0a04 */
.L_x_10:
[----:B-1----:R-:W-:-:S06]  /*0970*/  IMAD.WIDE.U32 R4, R3, 0x4, R10 ;  /* 0x0000000403047825 */ /* 0x002fcc00078e000a */
[----:B------:R-:W2:Y:S01]  /*0980*/  LDG.E R4, desc[UR6][R4.64] ;  /* 0x0000000604047981 */ /* 0x000ea2000c1e1900 */
[----:B------:R-:W-:Y:S01]  /*0990*/  IADD3 R0, PT, PT, R0, 0x1, RZ ;  /* 0x0000000100007810 */ /* 0x000fe20007ffe0ff */
[----:B------:R-:W-:-:S03]  /*09a0*/  VIADD R3, R3, 0x10000 ;  /* 0x0001000003037836 */ /* 0x000fc60000000000 */
[----:B------:R-:W-:Y:S02]  /*09b0*/  ISETP.NE.AND P0, PT, R0, RZ, PT ;  /* 0x000000ff0000720c */ /* 0x000fe40003f05270 */
[----:B--2---:R-:W-:-:S11]  /*09c0*/  IADD3 R7, PT, PT, R4, R7, RZ ;  /* 0x0000000704077210 */ /* 0x004fd60007ffe0ff */
[----:B------:R-:W-:Y:S05]  /*09d0*/  @P0 BRA `(.L_x_10) ;  /* 0xfffffffc00e40947 */ /* 0x000fea000383ffff */
.L_x_2:
[----:B------:R-:W-:Y:S05]  /*09e0*/  BSYNC.RECONVERGENT B0 ;  /* 0x0000000000007941 */ /* 0x000fea0003800200 */
.L_x_1:
[----:B------:R-:W1:Y:S01]  /*09f0*/  S2UR UR5, SR_CgaCtaId ;  /* 0x00000000000579c3 */ /* 0x000e620000008800 */
[----:B------:R-:W-:Y:S01]  /*0a00*/  UMOV UR4, 0x400 ;  /* 0x0000040000047882 */ /* 0x000fe20000000000 */
[C---:B------:R-:W-:Y:S02]  /*0a10*/  ISETP.GT.U32.AND P1, PT, R2.reuse, 0x7f, PT ;  /* 0x0000007f0200780c */ /* 0x040fe40003f24070 */
[----:B------:R-:W-:Y:S01]  /*0a20*/  ISETP.GT.U32.AND P0, PT, R2, 0x3f, PT ;  /* 0x0000003f0200780c */ /* 0x000fe20003f04070 */
[----:B-1----:R-:W-:-:S06]  /*0a30*/  ULEA UR4, UR5, UR4, 0x18 ;  /* 0x0000000405047291 */ /* 0x002fcc000f8ec0ff */
[----:B------:R-:W-:-:S05]  /*0a40*/  LEA R0, R2, UR4, 0x2 ;  /* 0x0000000402007c11 */ /* 0x000fca000f8e10ff */
[----:B------:R-:W-:Y:S01]  /*0a50*/  STS [R0], R7 ;  /* 0x0000000700007388 */ /* 0x000fe20000000800 */
[----:B------:R-:W-:Y:S06]  /*0a60*/  BAR.SYNC.DEFER_BLOCKING 0x0 ;  /* 0x0000000000007b1d */ /* 0x000fec0000010000 */
[----:B------:R-:W-:Y:S04]  /*0a70*/  @!P1 LDS R3, [R0+0x200] ;  /* 0x0002000000039984 */ /* 0x000fe80000000800 */
[----:B------:R-:W1:Y:S02]  /*0a80*/  @!P1 LDS R4, [R0] ;  /* 0x0000000000049984 */ /* 0x000e640000000800 */
[----:B-1----:R-:W-:-:S05]  /*0a90*/  @!P1 IMAD.IADD R3, R3, 0x1, R4 ;  /* 0x0000000103039824 */ /* 0x002fca00078e0204 */
[----:B------:R-:W-:Y:S01]  /*0aa0*/  @!P1 STS [R0], R3 ;  /* 0x0000000300009388 */ /* 0x000fe20000000800 */
[----:B------:R-:W-:Y:S01]  /*0ab0*/  BAR.SYNC.DEFER_BLOCKING 0x0 ;  /* 0x0000000000007b1d */ /* 0x000fe20000010000 */
[----:B------:R-:W-:-:S05]  /*0ac0*/  ISETP.GT.U32.AND P1, PT, R2, 0x1f, PT ;  /* 0x0000001f0200780c */ /* 0x000fca0003f24070 */
[----:B------:R-:W-:Y:S04]  /*0ad0*/  @!P0 LDS R4, [R0+0x100] ;  /* 0x0001000000048984 */ /* 0x000fe80000000800 */
[----:B0-----:R-:W0:Y:S02]  /*0ae0*/  @!P0 LDS R5, [R0] ;  /* 0x0000000000058984 */ /* 0x001e240000000800 */
[----:B0-----:R-:W-:-:S05]  /*0af0*/  @!P0 IADD3 R5, PT, PT, R4, R5, RZ ;  /* 0x0000000504058210 */ /* 0x001fca0007ffe0ff */
[----:B------:R-:W-:Y:S01]  /*0b00*/  @!P0 STS [R0], R5 ;  /* 0x0000000500008388 */ /* 0x000fe20000000800 */
[----:B------:R-:W-:Y:S01]  /*0b10*/  BAR.SYNC.DEFER_BLOCKING 0x0 ;  /* 0x0000000000007b1d */ /* 0x000fe20000010000 */
[----:B------:R-:W-:-:S05]  /*0b20*/  ISETP.GT.U32.AND P0, PT, R2, 0xf, PT ;  /* 0x0000000f0200780c */ /* 0x000fca0003f04070 */
[----:B------:R-:W-:Y:S04]  /*0b30*/  @!P1 LDS R4, [R0+0x80] ;  /* 0x0000800000049984 */ /* 0x000fe80000000800 */
[----:B------:R-:W0:Y:S02]  /*0b40*/  @!P1 LDS R7, [R0] ;  /* 0x0000000000079984 */ /* 0x000e240000000800 */
[----:B0-----:R-:W-:-:S05]  /*0b50*/  @!P1 IMAD.IADD R7, R4, 0x1, R7 ;  /* 0x0000000104079824 */ /* 0x001fca00078e0207 */
[----:B------:R-:W-:Y:S01]  /*0b60*/  @!P1 STS [R0], R7 ;  /* 0x0000000700009388 */ /* 0x000fe20000000800 */
[----:B------:R-:W-:Y:S01]  /*0b70*/  BAR.SYNC.DEFER_BLOCKING 0x0 ;  /* 0x0000000000007b1d */ /* 0x000fe20000010000 */
[----:B------:R-:W-:-:S05]  /*0b80*/  ISETP.GT.U32.AND P1, PT, R2, 0x7, PT ;  /* 0x000000070200780c */ /* 0x000fca0003f24070 */
[----:B------:R-:W-:Y:S04]  /*0b90*/  @!P0 LDS R3, [R0+0x40] ;  /* 0x0000400000038984 */ /* 0x000fe80000000800 */
[----:B------:R-:W0:Y:S02]  /*0ba0*/  @!P0 LDS R4, [R0] ;  /* 0x0000000000048984 */ /* 0x000e240000000800 */
        /* <DEDUP_REMOVED lines=15> */
[----:B------:R-:W-:-:S05]  /*0ca0*/  ISETP.NE.AND P0, PT, R2, RZ, PT ;  /* 0x000000ff0200720c */ /* 0x000fca0003f05270 */
[----:B------:R-:W-:Y:S04]  /*0cb0*/  @!P1 LDS R3, [R0+0x8] ;  /* 0x0000080000039984 */ /* 0x000fe80000000800 */
[----:B------:R-:W0:Y:S02]  /*0cc0*/  @!P1 LDS R4, [R0] ;  /* 0x0000000000049984 */ /* 0x000e240000000800 */
[----:B0-----:R-:W-:-:S05]  /*0cd0*/  @!P1 IMAD.IADD R3, R3, 0x1, R4 ;  /* 0x0000000103039824 */ /* 0x001fca00078e0204 */
[----:B------:R0:W-:Y:S01]  /*0ce0*/  @!P1 STS [R0], R3 ;  /* 0x0000000300009388 */ /* 0x0001e20000000800 */
[----:B------:R-:W-:Y:S06]  /*0cf0*/  BAR.SYNC.DEFER_BLOCKING 0x0 ;  /* 0x0000000000007b1d */ /* 0x000fec0000010000 */
[----:B------:R-:W-:Y:S05]  /*0d00*/  @P0 EXIT ;  /* 0x000000000000094d */ /* 0x000fea0003800000 */
[----:B------:R-:W-:Y:S04]  /*0d10*/  LDS R2, [UR4+0x4] ;  /* 0x00000404ff027984 */ /* 0x000fe80008000800 */
[----:B0-----:R-:W0:Y:S01]  /*0d20*/  LDS R3, [R0] ;  /* 0x0000000000037984 */ /* 0x001e220000000800 */
[----:B------:R-:W1:Y:S01]  /*0d30*/  S2R R9, SR_CTAID.X ;  /* 0x0000000000097919 */ /* 0x000e620000002500 */
[----:B0-----:R-:W-:Y:S02]  /*0d40*/  IADD3 R5, PT, PT, R2, R3, RZ ;  /* 0x0000000302057210 */ /* 0x001fe40007ffe0ff */
[----:B------:R-:W1:Y:S03]  /*0d50*/  LDC.64 R2, c[0x0][0x380] ;  /* 0x0000e000ff027b82 */ /* 0x000e660000000a00 */
[----:B------:R-:W-:Y:S04]  /*0d60*/  STS [R0], R5 ;  /* 0x0000000500007388 */ /* 0x000fe80000000800 */
[----:B------:R-:W0:Y:S01]  /*0d70*/  LDS R7, [UR4] ;  /* 0x00000004ff077984 */ /* 0x000e220008000800 */
[----:B-1----:R-:W-:-:S05]  /*0d80*/  IMAD.WIDE.U32 R2, R9, 0x4, R2 ;  /* 0x0000000409027825 */ /* 0x002fca00078e0002 */
[----:B0-----:R-:W-:Y:S01]  /*0d90*/  STG.E desc[UR6][R2.64], R7 ;  /* 0x0000000702007986 */ /* 0x001fe2000c101906 */
[----:B------:R-:W-:Y:S05]  /*0da0*/  EXIT ;  /* 0x000000000000794d */ /* 0x000fea0003800000 */
.L_x_11:
        /* <DEDUP_REMOVED lines=13> */
.L_x_25:


//--------------------- .text._Z15histogramKernelPjPKjm --------------------------
	.section	.text._Z15histogramKernelPjPKjm,"ax",@progbits
	.align	128
        .global         _Z15histogramKernelPjPKjm
        .type           _Z15histogramKernelPjPKjm,@function
        .size           _Z15histogramKernelPjPKjm,(.L_x_26 - _Z15histogramKernelPjPKjm)
        .other          _Z15histogramKernelPjPKjm,@"STO_CUDA_ENTRY STV_DEFAULT"
_Z15histogramKernelPjPKjm:
.text._Z15histogramKernelPjPKjm:
[----:B------:R-:W-:Y:S08]  /*0000*/  LDC R1, c[0x0][0x37c] ;  /* 0x0000df00ff017b82 */ /* 0x000ff00000000800 */
[----:B------:R-:W0:Y:S01]  /*0010*/  S2UR UR5, SR_CgaCtaId ;  /* 0x00000000000579c3 */ /* 0x000e220000008800 */
[----:B------:R-:W1:Y:S01]  /*0020*/  S2R R0, SR_TID.X ;  /* 0x0000000000007919 */ /* 0x000e620000002100 */
[----:B------:R-:W-:Y:S01]  /*0030*/  UMOV UR4, 0x400 ;  /* 0x0000040000047882 */ /* 0x000fe20000000000 */
[----:B------:R-:W2:Y:S01]  /*0040*/  LDCU.64 UR8, c[0x0][0x390] ;  /* 0x00007200ff0877ac */ /* 0x000ea20008000a00 */
[----:B------:R-:W3:Y:S01]  /*0050*/  S2R R3, SR_CTAID.X ;  /* 0x0000000000037919 */ /* 0x000ee20000002500 */
[----:B------:R-:W4:Y:S01]  /*0060*/  LDCU.64 UR6, c[0x0][0x358] ;  /* 0x00006b00ff0677ac */ /* 0x000f220008000a00 */
[----:B0-----:R-:W-:Y:S01]  /*0070*/  ULEA UR4, UR5, UR4, 0x18 ;  /* 0x0000000405047291 */ /* 0x001fe2000f8ec0ff */
[----:B------:R-:W3:Y:S05]  /*0080*/  LDCU UR5, c[0x0][0x360] ;  /* 0x00006c00ff0577ac */ /* 0x000eea0008000800 */
[----:B-1----:R-:W-:-:S05]  /*0090*/  LEA R2, R0, UR4, 0x2 ;  /* 0x0000000400027c11 */ /* 0x002fca000f8e10ff */
[----:B------:R0:W-:Y:S04]  /*00a0*/  STS [R2], RZ ;  /* 0x000000ff02007388 */ /* 0x0001e80000000800 */
[----:B------:R0:W-:Y:S01]  /*00b0*/  STS [R2+0x300], RZ ;  /* 0x000300ff02007388 */ /* 0x0001e20000000800 */
[----:B---3--:R-:W-:-:S03]  /*00c0*/  IMAD R4, R3, UR5, R0 ;  /* 0x0000000503047c24 */ /* 0x008fc6000f8e0200 */
[----:B------:R0:W-:Y:S02]  /*00d0*/  STS [R2+0x600], RZ ;  /* 0x000600ff02007388 */ /* 0x0001e40000000800 */
[----:B--2---:R-:W-:Y:S02]  /*00e0*/  ISETP.GE.U32.AND P0, PT, R4, UR8, PT ;  /* 0x0000000804007c0c */ /* 0x004fe4000bf06070 */
[----:B------:R0:W-:Y:S01]  /*00f0*/  STS [R2+0x900], RZ ;  /* 0x000900ff02007388 */ /* 0x0001e20000000800 */
[----:B------:R-:W-:-:S03]  /*0100*/  SHF.R.S32.HI R6, RZ, 0x1f, R4 ;  /* 0x0000001fff067819 */ /* 0x000fc60000011404 */
[----:B------:R0:W-:Y:S01]  /*0110*/  STS [R2+0xc00], RZ ;  /* 0x000c00ff02007388 */ /* 0x0001e20000000800 */
[----:B------:R-:W-:-:S03]  /*0120*/  ISETP.GE.U32.AND.EX P0, PT, R6, UR9, PT, P0 ;  /* 0x0000000906007c0c */ /* 0x000fc6000bf06100 */
[----:B------:R0:W-:Y:S04]  /*0130*/  STS [R2+0xf00], RZ ;  /* 0x000f00ff02007388 */ /* 0x0001e80000000800 */
[----:B------:R0:W-:Y:S04]  /*0140*/  STS [R2+0x1200], RZ ;  /* 0x001200ff02007388 */ /* 0x0001e80000000800 */
[----:B------:R0:W-:Y:S01]  /*0150*/  STS [R2+0x1500], RZ ;  /* 0x001500ff02007388 */ /* 0x0001e20000000800 */
[----:B------:R-:W-:Y:S06]  /*0160*/  BAR.SYNC.DEFER_BLOCKING 0x0 ;  /* 0x0000000000007b1d */ /* 0x000fec0000010000 */
[----:B----4-:R-:W-:Y:S05]  /*0170*/  @P0 BRA `(.L_x_12) ;  /* 0x0000000400300947 */ /* 0x010fea0003800000 */
[----:B------:R-:W1:Y:S01]  /*0180*/  LDC R7, c[0x0][0x370] ;  /* 0x0000dc00ff077b82 */ /* 0x000e620000000800 */
[C---:B------:R-:W-:Y:S02]  /*0190*/  IMAD.SHL.U32 R5, R0.reuse, 0x20, RZ ;  /* 0x0000002000057824 */ /* 0x040fe400078e00ff */
[----:B------:R-:W-:Y:S02]  /*01a0*/  IMAD.MOV.U32 R10, RZ, RZ, R6 ;  /* 0x000000ffff0a7224 */ /* 0x000fe400078e0006 */
[--C-:B0-----:R-:W-:Y:S01]  /*01b0*/  IMAD.MOV.U32 R2, RZ, RZ, R4.reuse ;  /* 0x000000ffff027224 */ /* 0x101fe200078e0004 */
[----:B------:R-:W-:Y:S01]  /*01c0*/  LOP3.LUT R6, R5, 0x7c00, RZ, 0xc0, !PT ;  /* 0x00007c0005067812 */ /* 0x000fe200078ec0ff */
[----:B------:R-:W-:Y:S02]  /*01d0*/  IMAD.MOV.U32 R9, RZ, RZ, R4 ;  /* 0x000000ffff097224 */ /* 0x000fe400078e0004 */
[----:B------:R-:W-:Y:S02]  /*01e0*/  IMAD.SHL.U32 R4, R0, 0x8000000, RZ ;  /* 0x0800000000047824 */ /* 0x000fe400078e00ff */
[----:B------:R-:W-:-:S02]  /*01f0*/  VIADD R6, R6, UR4 ;  /* 0x0000000406067c36 */ /* 0x000fc40008000000 */
[----:B-1----:R-:W-:-:S07]  /*0200*/  IMAD R5, R7, UR5, RZ ;  /* 0x0000000507057c24 */ /* 0x002fce000f8e02ff */
.L_x_21:
[----:B------:R-:W0:Y:S02]  /*0210*/  LDCU.64 UR8, c[0x0][0x388] ;  /* 0x00007100ff0877ac */ /* 0x000e240008000a00 */
[----:B0-----:R-:W-:-:S04]  /*0220*/  LEA R8, P0, R9, UR8, 0x2 ;  /* 0x0000000809087c11 */ /* 0x001fc8000f8010ff */
[----:B------:R-:W-:-:S05]  /*0230*/  LEA.HI.X R9, R9, UR9, R10, 0x2, P0 ;  /* 0x0000000909097c11 */ /* 0x000fca00080f140a */
[----:B------:R-:W2:Y:S01]  /*0240*/  LDG.E R7, desc[UR6][R8.64] ;  /* 0x0000000608077981 */ /* 0x000ea2000c1e1900 */
[----:B------:R-:W-:Y:S01]  /*0250*/  BSSY B0, `(.L_x_13) ;  /* 0x000000d000007945 */ /* 0x000fe20003800000 */
[----:B--2---:R-:W-:-:S05]  /*0260*/  IMAD.SHL.U32 R10, R7, 0x4, RZ ;  /* 0x00000004070a7824 */ /* 0x004fca00078e00ff */
[----:B------:R-:W-:-:S05]  /*0270*/  LOP3.LUT R11, R10, 0x3fc, RZ, 0xc0, !PT ;  /* 0x000003fc0a0b7812 */ /* 0x000fca00078ec0ff */
[----:B------:R-:W-:-:S07]  /*0280*/  IMAD.IADD R10, R6, 0x1, R11 ;  /* 0x00000001060a7824 */ /* 0x000fce00078e020b */
.L_x_14:
[----:B------:R-:W0:Y:S01]  /*0290*/  LDS R8, [R10] ;  /* 0x000000000a087984 */ /* 0x000e220000000800 */
[----:B------:R-:W-:Y:S05]  /*02a0*/  YIELD ;  /* 0x0000000000007946 */ /* 0x000fea0003800000 */
[----:B0-----:R-:W-:-:S05]  /*02b0*/  LOP3.LUT R8, R8, 0x7ffffff, RZ, 0xc0, !PT ;  /* 0x07ffffff08087812 */ /* 0x001fca00078ec0ff */
[----:B------:R-:W-:-:S05]  /*02c0*/  VIADD R9, R8, 0x1 ;  /* 0x0000000108097836 */ /* 0x000fca0000000000 */
[----:B------:R-:W-:-:S05]  /*02d0*/  LOP3.LUT R9, R9, R4, RZ, 0xfc, !PT ;  /* 0x0000000409097212 */ /* 0x000fca00078efcff */
[----:B------:R-:W-:Y:S04]  /*02e0*/  STS [R10], R9 ;  /* 0x000000090a007388 */ /* 0x000fe80000000800 */
[----:B------:R-:W0:Y:S02]  /*02f0*/  LDS R8, [R10] ;  /* 0x000000000a087984 */ /* 0x000e240000000800 */
[----:B0-----:R-:W-:-:S13]  /*0300*/  ISETP.NE.AND P0, PT, R8, R9, PT ;  /* 0x000000090800720c */ /* 0x001fda0003f05270 */
[----:B------:R-:W-:Y:S05]  /*0310*/  @P0 BRA `(.L_x_14) ;  /* 0xfffffffc00dc0947 */ /* 0x000fea000383ffff */
[----:B------:R-:W-:Y:S05]  /*0320*/  BSYNC B0 ;  /* 0x0000000000007941 */ /* 0x000fea0003800000 */
.L_x_13:
[----:B------:R-:W-:Y:S01]  /*0330*/  SHF.R.U32.HI R8, RZ, 0x6, R7 ;  /* 0x00000006ff087819 */ /* 0x000fe20000011607 */
[----:B------:R-:W-:Y:S03]  /*0340*/  BSSY B0, `(.L_x_15) ;  /* 0x000000c000007945 */ /* 0x000fe60003800000 */
[----:B------:R-:W-:-:S05]  /*0350*/  LOP3.LUT R9, R8, 0x3fc, RZ, 0xc0, !PT ;  /* 0x000003fc08097812 */ /* 0x000fca00078ec0ff */
[----:B------:R-:W-:-:S07]  /*0360*/  IMAD.IADD R10, R6, 0x1, R9 ;  /* 0x00000001060a7824 */ /* 0x000fce00078e0209 */
.L_x_16:
        /* <DEDUP_REMOVED lines=10> */
.L_x_15:
[----:B------:R-:W-:Y:S01]  /*0410*/  SHF.R.U32.HI R8, RZ, 0xe, R7 ;  /* 0x0000000eff087819 */ /* 0x000fe20000011607 */
[----:B------:R-:W-:Y:S03]  /*0420*/  BSSY B0, `(.L_x_17) ;  /* 0x000000c000007945 */ /* 0x000fe60003800000 */
[----:B------:R-:W-:-:S05]  /*0430*/  LOP3.LUT R9, R8, 0x3fc, RZ, 0xc0, !PT ;  /* 0x000003fc08097812 */ /* 0x000fca00078ec0ff */
[----:B------:R-:W-:-:S07]  /*0440*/  IMAD.IADD R10, R6, 0x1, R9 ;  /* 0x00000001060a7824 */ /* 0x000fce00078e0209 */
.L_x_18:
        /* <DEDUP_REMOVED lines=10> */
.L_x_17:
[----:B------:R-:W-:Y:S01]  /*04f0*/  SHF.R.U32.HI R7, RZ, 0x16, R7 ;  /* 0x00000016ff077819 */ /* 0x000fe20000011607 */
[----:B------:R-:W-:Y:S03]  /*0500*/  BSSY B0, `(.L_x_19) ;  /* 0x000000c000007945 */ /* 0x000fe60003800000 */
[----:B------:R-:W-:-:S05]  /*0510*/  LOP3.LUT R7, R7, 0x3fc, RZ, 0xc0, !PT ;  /* 0x000003fc07077812 */ /* 0x000fca00078ec0ff */
[----:B------:R-:W-:-:S07]  /*0520*/  IMAD.IADD R10, R6, 0x1, R7 ;  /* 0x00000001060a7824 */ /* 0x000fce00078e0207 */
.L_x_20:
        /* <DEDUP_REMOVED lines=10> */
.L_x_19:
[----:B------:R-:W0:Y:S01]  /*05d0*/  LDCU.64 UR8, c[0x0][0x390] ;  /* 0x00007200ff0877ac */ /* 0x000e220008000a00 */
[----:B------:R-:W-:-:S04]  /*05e0*/  IMAD.IADD R9, R5, 0x1, R2 ;  /* 0x0000000105097824 */ /* 0x000fc800078e0202 */
[--C-:B------:R-:W-:Y:S01]  /*05f0*/  IMAD.MOV.U32 R2, RZ, RZ, R9.reuse ;  /* 0x000000ffff027224 */ /* 0x100fe200078e0009 */
[----:B------:R-:W-:Y:S02]  /*0600*/  SHF.R.S32.HI R10, RZ, 0x1f, R9 ;  /* 0x0000001fff0a7819 */ /* 0x000fe40000011409 */
[----:B0-----:R-:W-:-:S04]  /*0610*/  ISETP.GE.U32.AND P0, PT, R9, UR8, PT ;  /* 0x0000000809007c0c */ /* 0x001fc8000bf06070 */
[----:B------:R-:W-:-:S13]  /*0620*/  ISETP.GE.U32.AND.EX P0, PT, R10, UR9, PT, P0 ;  /* 0x000000090a007c0c */ /* 0x000fda000bf06100 */
[----:B------:R-:W-:Y:S05]  /*0630*/  @!P0 BRA `(.L_x_21) ;  /* 0xfffffff800f48947 */ /* 0x000fea000383ffff */
.L_x_12:
[----:B------:R-:W-:Y:S05]  /*0640*/  WARPSYNC.ALL ;  /* 0x0000000000007948 */ /* 0x000fea0003800000 */
[----:B------:R-:W-:Y:S01]  /*0650*/  BAR.SYNC.DEFER_BLOCKING 0x0 ;  /* 0x0000000000007b1d */ /* 0x000fe20000010000 */
[----:B------:R-:W-:-:S13]  /*0660*/  ISETP.GT.U32.AND P0, PT, R0, 0xff, PT ;  /* 0x000000ff0000780c */ /* 0x000fda0003f04070 */
[----:B------:R-:W-:Y:S05]  /*0670*/  @P0 EXIT ;  /* 0x000000000000094d */ /* 0x000fea0003800000 */
[----:B------:R-:W0:Y:S01]  /*0680*/  LDC.64 R4, c[0x0][0x380] ;  /* 0x0000e000ff047b82 */ /* 0x000e220000000a00 */
[----:B------:R-:W-:Y:S01]  /*0690*/  IMAD R3, R3, 0x100, R0 ;  /* 0x0000010003037824 */ /* 0x000fe200078e0200 */
[----:B------:R-:W-:-:S03]  /*06a0*/  LEA R6, R0, UR4, 0x2 ;  /* 0x0000000400067c11 */ /* 0x000fc6000f8e10ff */
[----:B0-----:R-:W-:-:S04]  /*06b0*/  IMAD.WIDE.U32 R2, R3, 0x4, R4 ;  /* 0x0000000403027825 */ /* 0x001fc800078e0004 */
[----:B------:R-:W-:Y:S02]  /*06c0*/  VIADD R4, R6, 0xc00 ;  /* 0x00000c0006047836 */ /* 0x000fe40000000000 */
[----:B------:R-:W-:Y:S02]  /*06d0*/  IMAD.MOV.U32 R9, RZ, RZ, R2 ;  /* 0x000000ffff097224 */ /* 0x000fe400078e0002 */
[----:B------:R-:W-:-:S07]  /*06e0*/  IMAD.MOV.U32 R10, RZ, RZ, R3 ;  /* 0x000000ffff0a7224 */ /* 0x000fce00078e0003 */
.L_x_22:
[----:B0-----:R-:W0:Y:S01]  /*06f0*/  LDS R2, [R4+-0xc00] ;  /* 0xfff4000004027984 */ /* 0x001e220000000800 */
[C---:B------:R-:W-:Y:S01]  /*0700*/  ISETP.GE.U32.AND P0, PT, R0.reuse, 0x40, PT ;  /* 0x000000400000780c */ /* 0x040fe20003f06070 */
[----:B------:R-:W-:Y:S02]  /*0710*/  VIADD R0, R0, 0xc0 ;  /* 0x000000c000007836 */ /* 0x000fe40000000000 */
[----:B------:R-:W1:Y:S04]  /*0720*/  LDS R3, [R4+-0x800] ;  /* 0xfff8000004037984 */ /* 0x000e680000000800 */
[----:B------:R-:W2:Y:S04]  /*0730*/  LDS R5, [R4+-0x400] ;  /* 0xfffc000004057984 */ /* 0x000ea80000000800 */
[----:B------:R-:W3:Y:S04]  /*0740*/  LDS R6, [R4] ;  /* 0x0000000004067984 */ /* 0x000ee80000000800 */
[----:B------:R-:W4:Y:S04]  /*0750*/  LDS R7, [R4+0x400] ;  /* 0x0004000004077984 */ /* 0x000f280000000800 */
[----:B------:R5:W4:Y:S02]  /*0760*/  LDS R8, [R4+0x800] ;  /* 0x0008000004087984 */ /* 0x000b240000000800 */
[----:B-----5:R-:W-:Y:S01]  /*0770*/  VIADD R4, R4, 0x300 ;  /* 0x0000030004047836 */ /* 0x020fe20000000000 */
[----:B0-----:R-:W-:-:S02]  /*0780*/  LOP3.LUT R2, R2, 0x7ffffff, RZ, 0xc0, !PT ;  /* 0x07ffffff02027812 */ /* 0x001fc400078ec0ff */
[----:B-1----:R-:W-:Y:S02]  /*0790*/  LOP3.LUT R3, R3, 0x7ffffff, RZ, 0xc0, !PT ;  /* 0x07ffffff03037812 */ /* 0x002fe400078ec0ff */
[----:B--2---:R-:W-:-:S04]  /*07a0*/  LOP3.LUT R5, R5, 0x7ffffff, RZ, 0xc0, !PT ;  /* 0x07ffffff05057812 */ /* 0x004fc800078ec0ff */
[----:B------:R-:W-:Y:S02]  /*07b0*/  IADD3 R2, PT, PT, R5, R3, R2 ;  /* 0x0000000305027210 */ /* 0x000fe40007ffe002 */
[----:B---3--:R-:W-:Y:S02]  /*07c0*/  LOP3.LUT R3, R6, 0x7ffffff, RZ, 0xc0, !PT ;  /* 0x07ffffff06037812 */ /* 0x008fe400078ec0ff */
[----:B----4-:R-:W-:Y:S02]  /*07d0*/  LOP3.LUT R7, R7, 0x7ffffff, RZ, 0xc0, !PT ;  /* 0x07ffffff07077812 */ /* 0x010fe400078ec0ff */
[----:B------:R-:W-:Y:S02]  /*07e0*/  LOP3.LUT R5, R8, 0x7ffffff, RZ, 0xc0, !PT ;  /* 0x07ffffff08057812 */ /* 0x000fe400078ec0ff */
[----:B------:R-:W-:Y:S01]  /*07f0*/  IADD3 R2, PT, PT, R7, R3, R2 ;  /* 0x0000000307027210 */ /* 0x000fe20007ffe002 */
[----:B------:R-:W-:-:S04]  /*0800*/  IMAD.MOV.U32 R3, RZ, RZ, R10 ;  /* 0x000000ffff037224 */ /* 0x000fc800078e000a */
[----:B------:R-:W-:Y:S02]  /*0810*/  IMAD.IADD R5, R2, 0x1, R5 ;  /* 0x0000000102057824 */ /* 0x000fe400078e0205 */
[----:B------:R-:W-:Y:S01]  /*0820*/  IMAD.MOV.U32 R2, RZ, RZ, R9 ;  /* 0x000000ffff027224 */ /* 0x000fe200078e0009 */
[----:B------:R-:W-:-:S04]  /*0830*/  IADD3 R9, P1, PT, R9, 0x300, RZ ;  /* 0x0000030009097810 */ /* 0x000fc80007f3e0ff */
[----:B------:R0:W-:Y:S01]  /*0840*/  STG.E desc[UR6][R2.64], R5 ;  /* 0x0000000502007986 */ /* 0x0001e2000c101906 */
[----:B------:R-:W-:Y:S01]  /*0850*/  IMAD.X R10, RZ, RZ, R10, P1 ;  /* 0x000000ffff0a7224 */ /* 0x000fe200008e060a */
[----:B------:R-:W-:Y:S07]  /*0860*/  @!P0 BRA `(.L_x_22) ;  /* 0xfffffffc00a08947 */ /* 0x000fee000383ffff */
[----:B------:R-:W-:Y:S05]  /*0870*/  EXIT ;  /* 0x000000000000794d */ /* 0x000fea0003800000 */
.L_x_23:
        /* <DEDUP_REMOVED lines=16> */
.L_x_26:


//--------------------- .nv.shared.reserved.0     --------------------------
	.section	.nv.shared.reserved.0,"aw",@nobits
	.weak		__nv_reservedSMEM_offset_0_alias
	.size		__nv_reservedSMEM_offset_0_alias, 0, 64
	.other		__nv_reservedSMEM_offset_0_alias,@"STO_CUDA_RESERVED_SHARED STV_DEFAULT"
__nv_reservedSMEM_offset_0_alias:
	.zero		0
	.zero		64


//--------------------- .nv.global                --------------------------
	.section	.nv.global,"aw",@nobits
.nv.global:
	.type		_ZN34_INTERNAL_c136be36_4_k_cu_51b46b796thrust24THRUST_300001_SM_1000_NS3seqE,@object
	.size		_ZN34_INTERNAL_c136be36_4_k_cu_51b46b796thrust24THRUST_300001_SM_1000_NS3seqE,(_ZN34_INTERNAL_c136be36_4_k_cu_51b46b794cuda3std3__48in_placeE - _ZN34_INTERNAL_c136be36_4_k_cu_51b46b796thrust24THRUST_300001_SM_1000_NS3seqE)
_ZN34_INTERNAL_c136be36_4_k_cu_51b46b796thrust24THRUST_300001_SM_1000_NS3seqE:
	.zero		1
	.type		_ZN34_INTERNAL_c136be36_4_k_cu_51b46b794cuda3std3__48in_placeE,@object
	.size		_ZN34_INTERNAL_c136be36_4_k_cu_51b46b794cuda3std3__48in_placeE,(_ZN34_INTERNAL_c136be36_4_k_cu_51b46b794cuda3std6ranges3__45__cpo4sizeE - _ZN34_INTERNAL_c136be36_4_k_cu_51b46b794cuda3std3__48in_placeE)
_ZN34_INTERNAL_c136be36_4_k_cu_51b46b794cuda3std3__48in_placeE:
	.zero		1
	.type		_ZN34_INTERNAL_c136be36_4_k_cu_51b46b794cuda3std6ranges3__45__cpo4sizeE,@object
	.size		_ZN34_INTERNAL_c136be36_4_k_cu_51b46b794cuda3std6ranges3__45__cpo4sizeE,(_ZN34_INTERNAL_c136be36_4_k_cu_51b46b796thrust24THRUST_300001_SM_1000_NS12placeholders2_3E - _ZN34_INTERNAL_c136be36_4_k_cu_51b46b794cuda3std6ranges3__45__cpo4sizeE)
_ZN34_INTERNAL_c136be36_4_k_cu_51b46b794cuda3std6ranges3__45__cpo4sizeE:
	.zero		1
	.type		_ZN34_INTERNAL_c136be36_4_k_cu_51b46b796thrust24THRUST_300001_SM_1000_NS12placeholders2_3E,@object
	.size		_ZN34_INTERNAL_c136be36_4_k_cu_51b46b796thrust24THRUST_300001_SM_1000_NS12placeholders2_3E,(_ZN34_INTERNAL_c136be36_4_k_cu_51b46b794cuda3std3__45__cpo6cbeginE - _ZN34_INTERNAL_c136be36_4_k_cu_51b46b796thrust24THRUST_300001_SM_1000_NS12placeholders2_3E)
_ZN34_INTERNAL_c136be36_4_k_cu_51b46b796thrust24THRUST_300001_SM_1000_NS12placeholders2_3E:
	.zero		1
	.type		_ZN34_INTERNAL_c136be36_4_k_cu_51b46b794cuda3std3__45__cpo6cbeginE,@object
	.size		_ZN34_INTERNAL_c136be36_4_k_cu_51b46b794cuda3std3__45__cpo6cbeginE,(_ZN34_INTERNAL_c136be36_4_k_cu_51b46b794cuda3std6ranges3__45__cpo6cbeginE - _ZN34_INTERNAL_c136be36_4_k_cu_51b46b794cuda3std3__45__cpo6cbeginE)
_ZN34_INTERNAL_c136be36_4_k_cu_51b46b794cuda3std3__45__cpo6cbeginE:
	.zero		1
	.type		_ZN34_INTERNAL_c136be36_4_k_cu_51b46b794cuda3std6ranges3__45__cpo6cbeginE,@object
	.size		_ZN34_INTERNAL_c136be36_4_k_cu_51b46b794cuda3std6ranges3__45__cpo6cbeginE,(_ZN34_INTERNAL_c136be36_4_k_cu_51b46b796thrust24THRUST_300001_SM_1000_NS12placeholders2_7E - _ZN34_INTERNAL_c136be36_4_k_cu_51b46b794cuda3std6ranges3__45__cpo6cbeginE)
_ZN34_INTERNAL_c136be36_4_k_cu_51b46b794cuda3std6ranges3__45__cpo6cbeginE:
	.zero		1
	.type		_ZN34_INTERNAL_c136be36_4_k_cu_51b46b796thrust24THRUST_300001_SM_1000_NS12placeholders2_7E,@object
	.size		_ZN34_INTERNAL_c136be36_4_k_cu_51b46b796thrust24THRUST_300001_SM_1000_NS12placeholders2_7E,(_ZN34_INTERNAL_c136be36_4_k_cu_51b46b794cuda3std3__45__cpo7crbeginE - _ZN34_INTERNAL_c136be36_4_k_cu_51b46b796thrust24THRUST_300001_SM_1000_NS12placeholders2_7E)
_ZN34_INTERNAL_c136be36_4_k_cu_51b46b796thrust24THRUST_300001_SM_1000_NS12placeholders2_7E:
	.zero		1
	.type		_ZN34_INTERNAL_c136be36_4_k_cu_51b46b794cuda3std3__45__cpo7crbeginE,@object
	.size		_ZN34_INTERNAL_c136be36_4_k_cu_51b46b794cuda3std3__45__cpo7crbeginE,(_ZN34_INTERNAL_c136be36_4_k_cu_51b46b794cuda3std6ranges3__45__cpo4nextE - _ZN34_INTERNAL_c136be36_4_k_cu_51b46b794cuda3std3__45__cpo7crbeginE)
_ZN34_INTERNAL_c136be36_4_k_cu_51b46b794cuda3std3__45__cpo7crbeginE:
	.zero		1
	.type		_ZN34_INTERNAL_c136be36_4_k_cu_51b46b794cuda3std6ranges3__45__cpo4nextE,@object
	.size		_ZN34_INTERNAL_c136be36_4_k_cu_51b46b794cuda3std6ranges3__45__cpo4nextE,(_ZN34_INTERNAL_c136be36_4_k_cu_51b46b794cuda3std6ranges3__45__cpo4swapE - _ZN34_INTERNAL_c136be36_4_k_cu_51b46b794cuda3std6ranges3__45__cpo4nextE)
_ZN34_INTERNAL_c136be36_4_k_cu_51b46b794cuda3std6ranges3__45__cpo4nextE:
	.zero		1
	.type		_ZN34_INTERNAL_c136be36_4_k_cu_51b46b794cuda3std6ranges3__45__cpo4swapE,@object
	.size		_ZN34_INTERNAL_c136be36_4_k_cu_51b46b794cuda3std6ranges3__45__cpo4swapE,(_ZN34_INTERNAL_c136be36_4_k_cu_51b46b796thrust24THRUST_300001_SM_1000_NS8cuda_cub10par_nosyncE - _ZN34_INTERNAL_c136be36_4_k_cu_51b46b794cuda3std6ranges3__45__cpo4swapE)
_ZN34_INTERNAL_c136be36_4_k_cu_51b46b794cuda3std6ranges3__45__cpo4swapE:
	.zero		1
	.type		_ZN34_INTERNAL_c136be36_4_k_cu_51b46b796thrust24THRUST_300001_SM_1000_NS8cuda_cub10par_nosyncE,@object
	.size		_ZN34_INTERNAL_c136be36_4_k_cu_51b46b796thrust24THRUST_300001_SM_1000_NS8cuda_cub10par_nosyncE,(_ZN34_INTERNAL_c136be36_4_k_cu_51b46b796thrust24THRUST_300001_SM_1000_NS12placeholders2_9E - _ZN34_INTERNAL_c136be36_4_k_cu_51b46b796thrust24THRUST_300001_SM_1000_NS8cuda_cub10par_nosyncE)
_ZN34_INTERNAL_c136be36_4_k_cu_51b46b796thrust24THRUST_300001_SM_1000_NS8cuda_cub10par_nosyncE:
	.zero		1
	.type		_ZN34_INTERNAL_c136be36_4_k_cu_51b46b796thrust24THRUST_300001_SM_1000_NS12placeholders2_9E,@object
	.size		_ZN34_INTERNAL_c136be36_4_k_cu_51b46b796thrust24THRUST_300001_SM_1000_NS12placeholders2_9E,(_ZN34_INTERNAL_c136be36_4_k_cu_51b46b794cuda3std3__436_GLOBAL__N__c136be36_4_k_cu_51b46b796ignoreE - _ZN34_INTERNAL_c136be36_4_k_cu_51b46b796thrust24THRUST_300001_SM_1000_NS12placeholders2_9E)
_ZN34_INTERNAL_c136be36_4_k_cu_51b46b796thrust24THRUST_300001_SM_1000_NS12placeholders2_9E:
	.zero		1
	.type		_ZN34_INTERNAL_c136be36_4_k_cu_51b46b794cuda3std3__436_GLOBAL__N__c136be36_4_k_cu_51b46b796ignoreE,@object
	.size		_ZN34_INTERNAL_c136be36_4_k_cu_51b46b794cuda3std3__436_GLOBAL__N__c136be36_4_k_cu_51b46b796ignoreE,(_ZN34_INTERNAL_c136be36_4_k_cu_51b46b794cuda3std6ranges3__45__cpo4dataE - _ZN34_INTERNAL_c136be36_4_k_cu_51b46b794cuda3std3__436_GLOBAL__N__c136be36_4_k_cu_51b46b796ignoreE)
_ZN34_INTERNAL_c136be36_4_k_cu_51b46b794cuda3std3__436_GLOBAL__N__c136be36_4_k_cu_51b46b796ignoreE:
	.zero		1
	.type		_ZN34_INTERNAL_c136be36_4_k_cu_51b46b794cuda3std6ranges3__45__cpo4dataE,@object
	.size		_ZN34_INTERNAL_c136be36_4_k_cu_51b46b794cuda3std6ranges3__45__cpo4dataE,(_ZN34_INTERNAL_c136be36_4_k_cu_51b46b796thrust24THRUST_300001_SM_1000_NS12placeholders2_1E - _ZN34_INTERNAL_c136be36_4_k_cu_51b46b794cuda3std6ranges3__45__cpo4dataE)
_ZN34_INTERNAL_c136be36_4_k_cu_51b46b794cuda3std6ranges3__45__cpo4dataE:
	.zero		1
	.type		_ZN34_INTERNAL_c136be36_4_k_cu_51b46b796thrust24THRUST_300001_SM_1000_NS12placeholders2_1E,@object
	.size		_ZN34_INTERNAL_c136be36_4_k_cu_51b46b796thrust24THRUST_300001_SM_1000_NS12placeholders2_1E,(_ZN34_INTERNAL_c136be36_4_k_cu_51b46b794cuda3std3__45__cpo5beginE - _ZN34_INTERNAL_c136be36_4_k_cu_51b46b796thrust24THRUST_300001_SM_1000_NS12placeholders2_1E)
_ZN34_INTERNAL_c136be36_4_k_cu_51b46b796thrust24THRUST_300001_SM_1000_NS12placeholders2_1E:
	.zero		1
	.type		_ZN34_INTERNAL_c136be36_4_k_cu_51b46b794cuda3std3__45__cpo5beginE,@object
	.size		_ZN34_INTERNAL_c136be36_4_k_cu_51b46b794cuda3std3__45__cpo5beginE,(_ZN34_INTERNAL_c136be36_4_k_cu_51b46b794cuda3std6ranges3__45__cpo5beginE - _ZN34_INTERNAL_c136be36_4_k_cu_51b46b794cuda3std3__45__cpo5beginE)
_ZN34_INTERNAL_c136be36_4_k_cu_51b46b794cuda3std3__45__cpo5beginE:
	.zero		1
	.type		_ZN34_INTERNAL_c136be36_4_k_cu_51b46b794cuda3std6ranges3__45__cpo5beginE,@object
	.size		_ZN34_INTERNAL_c136be36_4_k_cu_51b46b794cuda3std6ranges3__45__cpo5beginE,(_ZN34_INTERNAL_c136be36_4_k_cu_51b46b796thrust24THRUST_300001_SM_1000_NS12placeholders2_5E - _ZN34_INTERNAL_c136be36_4_k_cu_51b46b794cuda3std6ranges3__45__cpo5beginE)
_ZN34_INTERNAL_c136be36_4_k_cu_51b46b794cuda3std6ranges3__45__cpo5beginE:
	.zero		1
	.type		_ZN34_INTERNAL_c136be36_4_k_cu_51b46b796thrust24THRUST_300001_SM_1000_NS12placeholders2_5E,@object
	.size		_ZN34_INTERNAL_c136be36_4_k_cu_51b46b796thrust24THRUST_300001_SM_1000_NS12placeholders2_5E,(_ZN34_INTERNAL_c136be36_4_k_cu_51b46b794cuda3std3__45__cpo6rbeginE - _ZN34_INTERNAL_c136be36_4_k_cu_51b46b796thrust24THRUST_300001_SM_1000_NS12placeholders2_5E)
_ZN34_INTERNAL_c136be36_4_k_cu_51b46b796thrust24THRUST_300001_SM_1000_NS12placeholders2_5E:
	.zero		1
	.type		_ZN34_INTERNAL_c136be36_4_k_cu_51b46b794cuda3std3__45__cpo6rbeginE,@object
	.size		_ZN34_INTERNAL_c136be36_4_k_cu_51b46b794cuda3std3__45__cpo6rbeginE,(_ZN34_INTERNAL_c136be36_4_k_cu_51b46b794cuda3std6ranges3__45__cpo7advanceE - _ZN34_INTERNAL_c136be36_4_k_cu_51b46b794cuda3std3__45__cpo6rbeginE)
_ZN34_INTERNAL_c136be36_4_k_cu_51b46b794cuda3std3__45__cpo6rbeginE:
	.zero		1
	.type		_ZN34_INTERNAL_c136be36_4_k_cu_51b46b794cuda3std6ranges3__45__cpo7advanceE,@object
	.size		_ZN34_INTERNAL_c136be36_4_k_cu_51b46b794cuda3std6ranges3__45__cpo7advanceE,(_ZN34_INTERNAL_c136be36_4_k_cu_51b46b794cuda3std3__47nulloptE - _ZN34_INTERNAL_c136be36_4_k_cu_51b46b794cuda3std6ranges3__45__cpo7advanceE)
_ZN34_INTERNAL_c136be36_4_k_cu_51b46b794cuda3std6ranges3__45__cpo7advanceE:
	.zero		1
	.type		_ZN34_INTERNAL_c136be36_4_k_cu_51b46b794cuda3std3__47nulloptE,@object
	.size		_ZN34_INTERNAL_c136be36_4_k_cu_51b46b794cuda3std3__47nulloptE,(_ZN34_INTERNAL_c136be36_4_k_cu_51b46b794cuda3std6ranges3__45__cpo8distanceE - _ZN34_INTERNAL_c136be36_4_k_cu_51b46b794cuda3std3__47nulloptE)
_ZN34_INTERNAL_c136be36_4_k_cu_51b46b794cuda3std3__47nulloptE:
	.zero		1
	.type		_ZN34_INTERNAL_c136be36_4_k_cu_51b46b794cuda3std6ranges3__45__cpo8distanceE,@object
	.size		_ZN34_INTERNAL_c136be36_4_k_cu_51b46b794cuda3std6ranges3__45__cpo8distanceE,(_ZN34_INTERNAL_c136be36_4_k_cu_51b46b796thrust24THRUST_300001_SM_1000_NS12placeholders3_10E - _ZN34_INTERNAL_c136be36_4_k_cu_51b46b794cuda3std6ranges3__45__cpo8distanceE)
_ZN34_INTERNAL_c136be36_4_k_cu_51b46b794cuda3std6ranges3__45__cpo8distanceE:
	.zero		1
	.type		_ZN34_INTERNAL_c136be36_4_k_cu_51b46b796thrust24THRUST_300001_SM_1000_NS12placeholders3_10E,@object
	.size		_ZN34_INTERNAL_c136be36_4_k_cu_51b46b796thrust24THRUST_300001_SM_1000_NS12placeholders3_10E,(_ZN34_INTERNAL_c136be36_4_k_cu_51b46b794cuda3std3__419piecewise_constructE - _ZN34_INTERNAL_c136be36_4_k_cu_51b46b796thrust24THRUST_300001_SM_1000_NS12placeholders3_10E)
_ZN34_INTERNAL_c136be36_4_k_cu_51b46b796thrust24THRUST_300001_SM_1000_NS12placeholders3_10E:
	.zero		1
	.type		_ZN34_INTERNAL_c136be36_4_k_cu_51b46b794cuda3std3__419piecewise_constructE,@object
	.size		_ZN34_INTERNAL_c136be36_4_k_cu_51b46b794cuda3std3__419piecewise_constructE,(_ZN34_INTERNAL_c136be36_4_k_cu_51b46b794cuda3std6ranges3__45__cpo5cdataE - _ZN34_INTERNAL_c136be36_4_k_cu_51b46b794cuda3std3__419piecewise_constructE)
_ZN34_INTERNAL_c136be36_4_k_cu_51b46b794cuda3std3__419piecewise_constructE:
	.zero		1
	.type		_ZN34_INTERNAL_c136be36_4_k_cu_51b46b794cuda3std6ranges3__45__cpo5cdataE,@object
	.size		_ZN34_INTERNAL_c136be36_4_k_cu_51b46b794cuda3std6ranges3__45__cpo5cdataE,(_ZN34_INTERNAL_c136be36_4_k_cu_51b46b796thrust24THRUST_300001_SM_1000_NS12placeholders2_2E - _ZN34_INTERNAL_c136be36_4_k_cu_51b46b794cuda3std6ranges3__45__cpo5cdataE)
_ZN34_INTERNAL_c136be36_4_k_cu_51b46b794cuda3std6ranges3__45__cpo5cdataE:
	.zero		1
	.type		_ZN34_INTERNAL_c136be36_4_k_cu_51b46b796thrust24THRUST_300001_SM_1000_NS12placeholders2_2E,@object
	.size		_ZN34_INTERNAL_c136be36_4_k_cu_51b46b796thrust24THRUST_300001_SM_1000_NS12placeholders2_2E,(_ZN34_INTERNAL_c136be36_4_k_cu_51b46b794cuda3std3__45__cpo3endE - _ZN34_INTERNAL_c136be36_4_k_cu_51b46b796thrust24THRUST_300001_SM_1000_NS12placeholders2_2E)
_ZN34_INTERNAL_c136be36_4_k_cu_51b46b796thrust24THRUST_300001_SM_1000_NS12placeholders2_2E:
	.zero		1
	.type		_ZN34_INTERNAL_c136be36_4_k_cu_51b46b794cuda3std3__45__cpo3endE,@object
	.size		_ZN34_INTERNAL_c136be36_4_k_cu_51b46b794cuda3std3__45__cpo3endE,(_ZN34_INTERNAL_c136be36_4_k_cu_51b46b794cuda3std6ranges3__45__cpo3endE - _ZN34_INTERNAL_c136be36_4_k_cu_51b46b794cuda3std3__45__cpo3endE)
_ZN34_INTERNAL_c136be36_4_k_cu_51b46b794cuda3std3__45__cpo3endE:
	.zero		1
	.type		_ZN34_INTERNAL_c136be36_4_k_cu_51b46b794cuda3std6ranges3__45__cpo3endE,@object
	.size		_ZN34_INTERNAL_c136be36_4_k_cu_51b46b794cuda3std6ranges3__45__cpo3endE,(_ZN34_INTERNAL_c136be36_4_k_cu_51b46b796thrust24THRUST_300001_SM_1000_NS12placeholders2_6E - _ZN34_INTERNAL_c136be36_4_k_cu_51b46b794cuda3std6ranges3__45__cpo3endE)
_ZN34_INTERNAL_c136be36_4_k_cu_51b46b794cuda3std6ranges3__45__cpo3endE:
	.zero		1
	.type		_ZN34_INTERNAL_c136be36_4_k_cu_51b46b796thrust24THRUST_300001_SM_1000_NS12placeholders2_6E,@object
	.size		_ZN34_INTERNAL_c136be36_4_k_cu_51b46b796thrust24THRUST_300001_SM_1000_NS12placeholders2_6E,(_ZN34_INTERNAL_c136be36_4_k_cu_51b46b794cuda3std3__45__cpo4rendE - _ZN34_INTERNAL_c136be36_4_k_cu_51b46b796thrust24THRUST_300001_SM_1000_NS12placeholders2_6E)
_ZN34_INTERNAL_c136be36_4_k_cu_51b46b796thrust24THRUST_300001_SM_1000_NS12placeholders2_6E:
	.zero		1
	.type		_ZN34_INTERNAL_c136be36_4_k_cu_51b46b794cuda3std3__45__cpo4rendE,@object
	.size		_ZN34_INTERNAL_c136be36_4_k_cu_51b46b794cuda3std3__45__cpo4rendE,(_ZN34_INTERNAL_c136be36_4_k_cu_51b46b794cuda3std6ranges3__45__cpo9iter_swapE - _ZN34_INTERNAL_c136be36_4_k_cu_51b46b794cuda3std3__45__cpo4rendE)
_ZN34_INTERNAL_c136be36_4_k_cu_51b46b794cuda3std3__45__cpo4rendE:
	.zero		1
	.type		_ZN34_INTERNAL_c136be36_4_k_cu_51b46b794cuda3std6ranges3__45__cpo9iter_swapE,@object
	.size		_ZN34_INTERNAL_c136be36_4_k_cu_51b46b794cuda3std6ranges3__45__cpo9iter_swapE,(_ZN34_INTERNAL_c136be36_4_k_cu_51b46b794cuda3std3__48unexpectE - _ZN34_INTERNAL_c136be36_4_k_cu_51b46b794cuda3std6ranges3__45__cpo9iter_swapE)
_ZN34_INTERNAL_c136be36_4_k_cu_51b46b794cuda3std6ranges3__45__cpo9iter_swapE:
	.zero		1
	.type		_ZN34_INTERNAL_c136be36_4_k_cu_51b46b794cuda3std3__48unexpectE,@object
	.size		_ZN34_INTERNAL_c136be36_4_k_cu_51b46b794cuda3std3__48unexpectE,(_ZN34_INTERNAL_c136be36_4_k_cu_51b46b796thrust24THRUST_300001_SM_1000_NS8cuda_cub3parE - _ZN34_INTERNAL_c136be36_4_k_cu_51b46b794cuda3std3__48unexpectE)
_ZN34_INTERNAL_c136be36_4_k_cu_51b46b794cuda3std3__48unexpectE:
	.zero		1
	.type		_ZN34_INTERNAL_c136be36_4_k_cu_51b46b796thrust24THRUST_300001_SM_1000_NS8cuda_cub3parE,@object
	.size		_ZN34_INTERNAL_c136be36_4_k_cu_51b46b796thrust24THRUST_300001_SM_1000_NS8cuda_cub3parE,(_ZN34_INTERNAL_c136be36_4_k_cu_51b46b796thrust24THRUST_300001_SM_1000_NS12placeholders2_4E - _ZN34_INTERNAL_c136be36_4_k_cu_51b46b796thrust24THRUST_300001_SM_1000_NS8cuda_cub3parE)
_ZN34_INTERNAL_c136be36_4_k_cu_51b46b796thrust24THRUST_300001_SM_1000_NS8cuda_cub3parE:
	.zero		1
	.type		_ZN34_INTERNAL_c136be36_4_k_cu_51b46b796thrust24THRUST_300001_SM_1000_NS12placeholders2_4E,@object
	.size		_ZN34_INTERNAL_c136be36_4_k_cu_51b46b796thrust24THRUST_300001_SM_1000_NS12placeholders2_4E,(_ZN34_INTERNAL_c136be36_4_k_cu_51b46b794cuda3std3__45__cpo4cendE - _ZN34_INTERNAL_c136be36_4_k_cu_51b46b796thrust24THRUST_300001_SM_1000_NS12placeholders2_4E)
_ZN34_INTERNAL_c136be36_4_k_cu_51b46b796thrust24THRUST_300001_SM_1000_NS12placeholders2_4E:
	.zero		1
	.type		_ZN34_INTERNAL_c136be36_4_k_cu_51b46b794cuda3std3__45__cpo4cendE,@object
	.size		_ZN34_INTERNAL_c136be36_4_k_cu_51b46b794cuda3std3__45__cpo4cendE,(_ZN34_INTERNAL_c136be36_4_k_cu_51b46b794cuda3std6ranges3__45__cpo4cendE - _ZN34_INTERNAL_c136be36_4_k_cu_51b46b794cuda3std3__45__cpo4cendE)
_ZN34_INTERNAL_c136be36_4_k_cu_51b46b794cuda3std3__45__cpo4cendE:
	.zero		1
	.type		_ZN34_INTERNAL_c136be36_4_k_cu_51b46b794cuda3std6ranges3__45__cpo4cendE,@object
	.size		_ZN34_INTERNAL_c136be36_4_k_cu_51b46b794cuda3std6ranges3__45__cpo4cendE,(_ZN34_INTERNAL_c136be36_4_k_cu_51b46b794cuda3std3__420unreachable_sentinelE - _ZN34_INTERNAL_c136be36_4_k_cu_51b46b794cuda3std6ranges3__45__cpo4cendE)
_ZN34_INTERNAL_c136be36_4_k_cu_51b46b794cuda3std6ranges3__45__cpo4cendE:
	.zero		1
	.type		_ZN34_INTERNAL_c136be36_4_k_cu_51b46b794cuda3std3__420unreachable_sentinelE,@object
	.size		_ZN34_INTERNAL_c136be36_4_k_cu_51b46b794cuda3std3__420unreachable_sentinelE,(_ZN34_INTERNAL_c136be36_4_k_cu_51b46b794cuda3std6ranges3__45__cpo5ssizeE - _ZN34_INTERNAL_c136be36_4_k_cu_51b46b794cuda3std3__420unreachable_sentinelE)
_ZN34_INTERNAL_c136be36_4_k_cu_51b46b794cuda3std3__420unreachable_sentinelE:
	.zero		1
	.type		_ZN34_INTERNAL_c136be36_4_k_cu_51b46b794cuda3std6ranges3__45__cpo5ssizeE,@object
	.size		_ZN34_INTERNAL_c136be36_4_k_cu_51b46b794cuda3std6ranges3__45__cpo5ssizeE,(_ZN34_INTERNAL_c136be36_4_k_cu_51b46b796thrust24THRUST_300001_SM_1000_NS12placeholders2_8E - _ZN34_INTERNAL_c136be36_4_k_cu_51b46b794cuda3std6ranges3__45__cpo5ssizeE)
_ZN34_INTERNAL_c136be36_4_k_cu_51b46b794cuda3std6ranges3__45__cpo5ssizeE:
	.zero		1
	.type		_ZN34_INTERNAL_c136be36_4_k_cu_51b46b796thrust24THRUST_300001_SM_1000_NS12placeholders2_8E,@object
	.size		_ZN34_INTERNAL_c136be36_4_k_cu_51b46b796thrust24THRUST_300001_SM_1000_NS12placeholders2_8E,(_ZN34_INTERNAL_c136be36_4_k_cu_51b46b794cuda3std3__45__cpo5crendE - _ZN34_INTERNAL_c136be36_4_k_cu_51b46b796thrust24THRUST_300001_SM_1000_NS12placeholders2_8E)
_ZN34_INTERNAL_c136be36_4_k_cu_51b46b796thrust24THRUST_300001_SM_1000_NS12placeholders2_8E:
	.zero		1
	.type		_ZN34_INTERNAL_c136be36_4_k_cu_51b46b794cuda3std3__45__cpo5crendE,@object
	.size		_ZN34_INTERNAL_c136be36_4_k_cu_51b46b794cuda3std3__45__cpo5crendE,(_ZN34_INTERNAL_c136be36_4_k_cu_51b46b794cuda3std6ranges3__45__cpo4prevE - _ZN34_INTERNAL_c136be36_4_k_cu_51b46b794cuda3std3__45__cpo5crendE)
_ZN34_INTERNAL_c136be36_4_k_cu_51b46b794cuda3std3__45__cpo5crendE:
	.zero		1
	.type		_ZN34_INTERNAL_c136be36_4_k_cu_51b46b794cuda3std6ranges3__45__cpo4prevE,@object
	.size		_ZN34_INTERNAL_c136be36_4_k_cu_51b46b794cuda3std6ranges3__45__cpo4prevE,(_ZN34_INTERNAL_c136be36_4_k_cu_51b46b794cuda3std6ranges3__45__cpo9iter_moveE - _ZN34_INTERNAL_c136be36_4_k_cu_51b46b794cuda3std6ranges3__45__cpo4prevE)
_ZN34_INTERNAL_c136be36_4_k_cu_51b46b794cuda3std6ranges3__45__cpo4prevE:
	.zero		1
	.type		_ZN34_INTERNAL_c136be36_4_k_cu_51b46b794cuda3std6ranges3__45__cpo9iter_moveE,@object
	.size		_ZN34_INTERNAL_c136be36_4_k_cu_51b46b794cuda3std6ranges3__45__cpo9iter_moveE,(_ZN34_INTERNAL_c136be36_4_k_cu_51b46b796thrust24THRUST_300001_SM_1000_NS6system6detail10sequential3seqE - _ZN34_INTERNAL_c136be36_4_k_cu_51b46b794cuda3std6ranges3__45__cpo9iter_moveE)
_ZN34_INTERNAL_c136be36_4_k_cu_51b46b794cuda3std6ranges3__45__cpo9iter_moveE:
	.zero		1
	.type		_ZN34_INTERNAL_c136be36_4_k_cu_51b46b796thrust24THRUST_300001_SM_1000_NS6system6detail10sequential3seqE,@object
	.size		_ZN34_INTERNAL_c136be36_4_k_cu_51b46b796thrust24THRUST_300001_SM_1000_NS6system6detail10sequential3seqE,(.L_31 - _ZN34_INTERNAL_c136be36_4_k_cu_51b46b796thrust24THRUST_300001_SM_1000_NS6system6detail10sequential3seqE)
_ZN34_INTERNAL_c136be36_4_k_cu_51b46b796thrust24THRUST_300001_SM_1000_NS6system6detail10sequential3seqE:
	.zero		1
.L_31:


//--------------------- .nv.shared._Z20mergeHistogramKernelPjS_i --------------------------
	.section	.nv.shared._Z20mergeHistogramKernelPjS_i,"aw",@nobits
	.sectionflags	@""
	.align	4
.nv.shared._Z20mergeHistogramKernelPjS_i:
	.zero		2048


//--------------------- .nv.shared._Z15histogramKernelPjPKjm --------------------------
	.section	.nv.shared._Z15histogramKernelPjPKjm,"aw",@nobits
	.sectionflags	@""
	.align	4
.nv.shared._Z15histogramKernelPjPKjm:
	.zero		7168


//--------------------- .nv.constant0._ZN3cub18CUB_300001_SM_10006detail11EmptyKernelIvEEvv --------------------------
	.section	.nv.constant0._ZN3cub18CUB_300001_SM_10006detail11EmptyKernelIvEEvv,"a",@progbits
	.sectionflags	@""
	.align	4
.nv.constant0._ZN3cub18CUB_300001_SM_10006detail11EmptyKernelIvEEvv:
	.zero		896


//--------------------- .nv.constant0._Z20mergeHistogramKernelPjS_i --------------------------
	.section	.nv.constant0._Z20mergeHistogramKernelPjS_i,"a",@progbits
	.sectionflags	@""
	.align	4
.nv.constant0._Z20mergeHistogramKernelPjS_i:
	.zero		916


//--------------------- .nv.constant0._Z15histogramKernelPjPKjm --------------------------
	.section	.nv.constant0._Z15histogramKernelPjPKjm,"a",@progbits
	.sectionflags	@""
	.align	4
.nv.constant0._Z15histogramKernelPjPKjm:
	.zero		920


//--------------------- SYMBOLS --------------------------

	.type		.nv.reservedSmem.offset0,@object
	.size		.nv.reservedSmem.offset0,0x4
	.type		.nv.reservedSmem.cap,@object
	.size		.nv.reservedSmem.cap,0x4
